//
// Generated by NVIDIA NVVM Compiler
//
// Compiler Build ID: CL-36424714
// Cuda compilation tools, release 13.0, V13.0.88
// Based on NVVM 20.0.0
//

.version 9.0
.target sm_100
.address_size 64

	// .globl	_Z17naive_cuda_matmulPfS_S_jjj
.extern .shared .align 16 .b8 shared_mem[];

.visible .entry _Z17naive_cuda_matmulPfS_S_jjj(
	.param .u64 .ptr .align 1 _Z17naive_cuda_matmulPfS_S_jjj_param_0,
	.param .u64 .ptr .align 1 _Z17naive_cuda_matmulPfS_S_jjj_param_1,
	.param .u64 .ptr .align 1 _Z17naive_cuda_matmulPfS_S_jjj_param_2,
	.param .u32 _Z17naive_cuda_matmulPfS_S_jjj_param_3,
	.param .u32 _Z17naive_cuda_matmulPfS_S_jjj_param_4,
	.param .u32 _Z17naive_cuda_matmulPfS_S_jjj_param_5
)
{
	.reg .pred 	%p<13>;
	.reg .b32 	%r<92>;
	.reg .b32 	%f<68>;
	.reg .b64 	%rd<69>;

	ld.param.u64 	%rd3, [_Z17naive_cuda_matmulPfS_S_jjj_param_0];
	ld.param.u64 	%rd4, [_Z17naive_cuda_matmulPfS_S_jjj_param_1];
	ld.param.u64 	%rd5, [_Z17naive_cuda_matmulPfS_S_jjj_param_2];
	ld.param.u32 	%r46, [_Z17naive_cuda_matmulPfS_S_jjj_param_3];
	ld.param.u32 	%r44, [_Z17naive_cuda_matmulPfS_S_jjj_param_4];
	ld.param.u32 	%r45, [_Z17naive_cuda_matmulPfS_S_jjj_param_5];
	cvta.to.global.u64 	%rd1, %rd5;
	cvta.to.global.u64 	%rd2, %rd4;
	mov.u32 	%r47, %ctaid.y;
	mov.u32 	%r48, %ntid.y;
	mov.u32 	%r49, %tid.y;
	mad.lo.s32 	%r1, %r47, %r48, %r49;
	mov.u32 	%r50, %ctaid.x;
	mov.u32 	%r51, %ntid.x;
	mul.lo.s32 	%r2, %r50, %r51;
	mov.u32 	%r3, %tid.x;
	add.s32 	%r4, %r2, %r3;
	setp.ge.u32 	%p1, %r1, %r46;
	setp.ge.u32 	%p2, %r4, %r45;
	or.pred  	%p3, %p1, %p2;
	@%p3 bra 	$L__BB0_14;
	setp.eq.s32 	%p4, %r44, 0;
	mov.f32 	%f67, 0f00000000;
	@%p4 bra 	$L__BB0_13;
	mul.lo.s32 	%r5, %r44, %r1;
	and.b32  	%r6, %r44, 7;
	setp.lt.u32 	%p5, %r44, 8;
	mov.f32 	%f67, 0f00000000;
	mov.b32 	%r90, 0;
	@%p5 bra 	$L__BB0_5;
	and.b32  	%r90, %r44, -8;
	neg.s32 	%r88, %r90;
	add.s32 	%r53, %r3, %r45;
	add.s32 	%r87, %r53, %r2;
	shl.b32 	%r10, %r45, 3;
	shl.b32 	%r54, %r45, 1;
	add.s32 	%r86, %r4, %r54;
	mad.lo.s32 	%r85, %r45, 3, %r4;
	shl.b32 	%r55, %r45, 2;
	add.s32 	%r84, %r4, %r55;
	mad.lo.s32 	%r83, %r45, 5, %r4;
	mad.lo.s32 	%r82, %r45, 6, %r4;
	mad.lo.s32 	%r81, %r45, 7, %r4;
	add.s32 	%r79, %r5, 3;
	mov.f32 	%f67, 0f00000000;
	mov.u32 	%r80, %r4;
$L__BB0_4:
	.pragma "nounroll";
	add.s32 	%r56, %r79, -3;
	mul.wide.u32 	%rd6, %r56, 4;
	add.s64 	%rd7, %rd2, %rd6;
	ld.global.f32 	%f17, [%rd7];
	mul.wide.u32 	%rd8, %r80, 4;
	add.s64 	%rd9, %rd1, %rd8;
	ld.global.f32 	%f18, [%rd9];
	fma.rn.f32 	%f19, %f17, %f18, %f67;
	add.s32 	%r57, %r79, -2;
	mul.wide.u32 	%rd10, %r57, 4;
	add.s64 	%rd11, %rd2, %rd10;
	ld.global.f32 	%f20, [%rd11];
	mul.wide.u32 	%rd12, %r87, 4;
	add.s64 	%rd13, %rd1, %rd12;
	ld.global.f32 	%f21, [%rd13];
	fma.rn.f32 	%f22, %f20, %f21, %f19;
	add.s32 	%r58, %r79, -1;
	mul.wide.u32 	%rd14, %r58, 4;
	add.s64 	%rd15, %rd2, %rd14;
	ld.global.f32 	%f23, [%rd15];
	mul.wide.u32 	%rd16, %r86, 4;
	add.s64 	%rd17, %rd1, %rd16;
	ld.global.f32 	%f24, [%rd17];
	fma.rn.f32 	%f25, %f23, %f24, %f22;
	add.s32 	%r59, %r79, 4;
	mul.wide.u32 	%rd18, %r79, 4;
	add.s64 	%rd19, %rd2, %rd18;
	ld.global.f32 	%f26, [%rd19];
	mul.wide.u32 	%rd20, %r85, 4;
	add.s64 	%rd21, %rd1, %rd20;
	ld.global.f32 	%f27, [%rd21];
	fma.rn.f32 	%f28, %f26, %f27, %f25;
	add.s32 	%r60, %r79, 1;
	mul.wide.u32 	%rd22, %r60, 4;
	add.s64 	%rd23, %rd2, %rd22;
	ld.global.f32 	%f29, [%rd23];
	mul.wide.u32 	%rd24, %r84, 4;
	add.s64 	%rd25, %rd1, %rd24;
	ld.global.f32 	%f30, [%rd25];
	fma.rn.f32 	%f31, %f29, %f30, %f28;
	add.s32 	%r61, %r79, 2;
	mul.wide.u32 	%rd26, %r61, 4;
	add.s64 	%rd27, %rd2, %rd26;
	ld.global.f32 	%f32, [%rd27];
	mul.wide.u32 	%rd28, %r83, 4;
	add.s64 	%rd29, %rd1, %rd28;
	ld.global.f32 	%f33, [%rd29];
	fma.rn.f32 	%f34, %f32, %f33, %f31;
	add.s32 	%r62, %r79, 3;
	mul.wide.u32 	%rd30, %r62, 4;
	add.s64 	%rd31, %rd2, %rd30;
	ld.global.f32 	%f35, [%rd31];
	mul.wide.u32 	%rd32, %r82, 4;
	add.s64 	%rd33, %rd1, %rd32;
	ld.global.f32 	%f36, [%rd33];
	fma.rn.f32 	%f37, %f35, %f36, %f34;
	mul.wide.u32 	%rd34, %r59, 4;
	add.s64 	%rd35, %rd2, %rd34;
	ld.global.f32 	%f38, [%rd35];
	mul.wide.u32 	%rd36, %r81, 4;
	add.s64 	%rd37, %rd1, %rd36;
	ld.global.f32 	%f39, [%rd37];
	fma.rn.f32 	%f67, %f38, %f39, %f37;
	add.s32 	%r88, %r88, 8;
	add.s32 	%r87, %r87, %r10;
	add.s32 	%r86, %r86, %r10;
	add.s32 	%r85, %r85, %r10;
	add.s32 	%r84, %r84, %r10;
	add.s32 	%r83, %r83, %r10;
	add.s32 	%r82, %r82, %r10;
	add.s32 	%r81, %r81, %r10;
	add.s32 	%r80, %r80, %r10;
	add.s32 	%r79, %r79, 8;
	setp.ne.s32 	%p6, %r88, 0;
	@%p6 bra 	$L__BB0_4;
$L__BB0_5:
	setp.eq.s32 	%p7, %r6, 0;
	@%p7 bra 	$L__BB0_13;
	and.b32  	%r39, %r44, 3;
	setp.lt.u32 	%p8, %r6, 4;
	@%p8 bra 	$L__BB0_8;
	add.s32 	%r63, %r90, %r5;
	mul.wide.u32 	%rd38, %r63, 4;
	add.s64 	%rd39, %rd2, %rd38;
	ld.global.f32 	%f41, [%rd39];
	mad.lo.s32 	%r64, %r90, %r45, %r4;
	mul.wide.u32 	%rd40, %r64, 4;
	add.s64 	%rd41, %rd1, %rd40;
	ld.global.f32 	%f42, [%rd41];
	fma.rn.f32 	%f43, %f41, %f42, %f67;
	add.s32 	%r65, %r63, 1;
	mul.wide.u32 	%rd42, %r65, 4;
	add.s64 	%rd43, %rd2, %rd42;
	ld.global.f32 	%f44, [%rd43];
	add.s32 	%r66, %r64, %r45;
	mul.wide.u32 	%rd44, %r66, 4;
	add.s64 	%rd45, %rd1, %rd44;
	ld.global.f32 	%f45, [%rd45];
	fma.rn.f32 	%f46, %f44, %f45, %f43;
	add.s32 	%r67, %r63, 2;
	mul.wide.u32 	%rd46, %r67, 4;
	add.s64 	%rd47, %rd2, %rd46;
	ld.global.f32 	%f47, [%rd47];
	add.s32 	%r68, %r66, %r45;
	mul.wide.u32 	%rd48, %r68, 4;
	add.s64 	%rd49, %rd1, %rd48;
	ld.global.f32 	%f48, [%rd49];
	fma.rn.f32 	%f49, %f47, %f48, %f46;
	add.s32 	%r69, %r63, 3;
	mul.wide.u32 	%rd50, %r69, 4;
	add.s64 	%rd51, %rd2, %rd50;
	ld.global.f32 	%f50, [%rd51];
	add.s32 	%r70, %r68, %r45;
	mul.wide.u32 	%rd52, %r70, 4;
	add.s64 	%rd53, %rd1, %rd52;
	ld.global.f32 	%f51, [%rd53];
	fma.rn.f32 	%f67, %f50, %f51, %f49;
	add.s32 	%r90, %r90, 4;
$L__BB0_8:
	setp.eq.s32 	%p9, %r39, 0;
	@%p9 bra 	$L__BB0_13;
	setp.eq.s32 	%p10, %r39, 1;
	@%p10 bra 	$L__BB0_11;
	add.s32 	%r71, %r90, %r5;
	mul.wide.u32 	%rd54, %r71, 4;
	add.s64 	%rd55, %rd2, %rd54;
	ld.global.f32 	%f53, [%rd55];
	mad.lo.s32 	%r72, %r90, %r45, %r4;
	mul.wide.u32 	%rd56, %r72, 4;
	add.s64 	%rd57, %rd1, %rd56;
	ld.global.f32 	%f54, [%rd57];
	fma.rn.f32 	%f55, %f53, %f54, %f67;
	add.s32 	%r73, %r71, 1;
	mul.wide.u32 	%rd58, %r73, 4;
	add.s64 	%rd59, %rd2, %rd58;
	ld.global.f32 	%f56, [%rd59];
	add.s32 	%r74, %r72, %r45;
	mul.wide.u32 	%rd60, %r74, 4;
	add.s64 	%rd61, %rd1, %rd60;
	ld.global.f32 	%f57, [%rd61];
	fma.rn.f32 	%f67, %f56, %f57, %f55;
	add.s32 	%r90, %r90, 2;
$L__BB0_11:
	and.b32  	%r75, %r44, 1;
	setp.eq.b32 	%p11, %r75, 1;
	not.pred 	%p12, %p11;
	@%p12 bra 	$L__BB0_13;
	add.s32 	%r76, %r90, %r5;
	mul.wide.u32 	%rd62, %r76, 4;
	add.s64 	%rd63, %rd2, %rd62;
	ld.global.f32 	%f58, [%rd63];
	mad.lo.s32 	%r77, %r90, %r45, %r4;
	mul.wide.u32 	%rd64, %r77, 4;
	add.s64 	%rd65, %rd1, %rd64;
	ld.global.f32 	%f59, [%rd65];
	fma.rn.f32 	%f67, %f58, %f59, %f67;
$L__BB0_13:
	mad.lo.s32 	%r78, %r45, %r1, %r4;
	cvta.to.global.u64 	%rd66, %rd3;
	mul.wide.u32 	%rd67, %r78, 4;
	add.s64 	%rd68, %rd66, %rd67;
	st.global.f32 	[%rd68], %f67;
$L__BB0_14:
	ret;

}
	// .globl	_Z17tiled_cuda_matmulPfS_S_jjjj
.visible .entry _Z17tiled_cuda_matmulPfS_S_jjjj(
	.param .u64 .ptr .align 1 _Z17tiled_cuda_matmulPfS_S_jjjj_param_0,
	.param .u64 .ptr .align 1 _Z17tiled_cuda_matmulPfS_S_jjjj_param_1,
	.param .u64 .ptr .align 1 _Z17tiled_cuda_matmulPfS_S_jjjj_param_2,
	.param .u32 _Z17tiled_cuda_matmulPfS_S_jjjj_param_3,
	.param .u32 _Z17tiled_cuda_matmulPfS_S_jjjj_param_4,
	.param .u32 _Z17tiled_cuda_matmulPfS_S_jjjj_param_5,
	.param .u32 _Z17tiled_cuda_matmulPfS_S_jjjj_param_6
)
{
	.reg .pred 	%p<19>;
	.reg .b32 	%r<103>;
	.reg .b32 	%f<79>;
	.reg .b64 	%rd<16>;

	ld.param.u32 	%r35, [_Z17tiled_cuda_matmulPfS_S_jjjj_param_3];
	ld.param.u32 	%r36, [_Z17tiled_cuda_matmulPfS_S_jjjj_param_4];
	ld.param.u32 	%r37, [_Z17tiled_cuda_matmulPfS_S_jjjj_param_5];
	ld.param.u32 	%r38, [_Z17tiled_cuda_matmulPfS_S_jjjj_param_6];
	mov.u32 	%r39, %ctaid.y;
	mov.u32 	%r1, %tid.y;
	mad.lo.s32 	%r2, %r38, %r39, %r1;
	mov.u32 	%r40, %ctaid.x;
	mov.u32 	%r3, %tid.x;
	mad.lo.s32 	%r4, %r38, %r40, %r3;
	add.s32 	%r41, %r36, -1;
	add.s32 	%r5, %r41, %r38;
	setp.lt.u32 	%p1, %r5, %r41;
	mov.f32 	%f77, 0f00000000;
	@%p1 bra 	$L__BB1_18;
	ld.param.u64 	%rd15, [_Z17tiled_cuda_matmulPfS_S_jjjj_param_2];
	mul.lo.s32 	%r43, %r38, %r38;
	shl.b32 	%r44, %r43, 2;
	mov.u32 	%r45, shared_mem;
	add.s32 	%r6, %r45, %r44;
	mul.lo.s32 	%r7, %r38, %r1;
	mul.lo.s32 	%r8, %r2, %r36;
	max.u32 	%r46, %r38, 1;
	and.b32  	%r9, %r46, 7;
	and.b32  	%r10, %r46, 3;
	and.b32  	%r11, %r46, -8;
	and.b32  	%r12, %r46, 1;
	neg.s32 	%r13, %r11;
	shl.b32 	%r47, %r3, 2;
	add.s32 	%r48, %r44, %r47;
	add.s32 	%r14, %r45, %r48;
	shl.b32 	%r15, %r38, 5;
	shl.b32 	%r16, %r38, 2;
	div.u32 	%r17, %r5, %r38;
	cvta.to.global.u64 	%rd1, %rd15;
	mov.f32 	%f77, 0f00000000;
	mov.b32 	%r96, 0;
$L__BB1_2:
	setp.ge.u32 	%p2, %r2, %r35;
	mul.lo.s32 	%r19, %r96, %r38;
	add.s32 	%r20, %r19, %r3;
	setp.ge.u32 	%p3, %r20, %r36;
	mov.f32 	%f68, 0f00000000;
	or.pred  	%p4, %p2, %p3;
	@%p4 bra 	$L__BB1_4;
	ld.param.u64 	%rd14, [_Z17tiled_cuda_matmulPfS_S_jjjj_param_1];
	add.s32 	%r49, %r20, %r8;
	cvta.to.global.u64 	%rd5, %rd14;
	mul.wide.u32 	%rd6, %r49, 4;
	add.s64 	%rd7, %rd5, %rd6;
	ld.global.f32 	%f68, [%rd7];
$L__BB1_4:
	setp.ge.u32 	%p5, %r4, %r37;
	add.s32 	%r50, %r7, %r3;
	shl.b32 	%r51, %r50, 2;
	add.s32 	%r53, %r45, %r51;
	st.shared.f32 	[%r53], %f68;
	add.s32 	%r21, %r19, %r1;
	setp.ge.u32 	%p6, %r21, %r36;
	mov.f32 	%f69, 0f00000000;
	or.pred  	%p7, %p5, %p6;
	@%p7 bra 	$L__BB1_6;
	mad.lo.s32 	%r54, %r21, %r37, %r4;
	mul.wide.u32 	%rd8, %r54, 4;
	add.s64 	%rd9, %rd1, %rd8;
	ld.global.f32 	%f69, [%rd9];
$L__BB1_6:
	setp.lt.u32 	%p8, %r38, 8;
	add.s32 	%r58, %r6, %r51;
	st.shared.f32 	[%r58], %f69;
	bar.sync 	0;
	mov.b32 	%r101, 0;
	@%p8 bra 	$L__BB1_9;
	shl.b32 	%r59, %r7, 2;
	add.s32 	%r61, %r59, %r45;
	add.s32 	%r97, %r61, 16;
	mov.u32 	%r98, %r14;
	mov.u32 	%r99, %r13;
$L__BB1_8:
	.pragma "nounroll";
	ld.shared.f32 	%f24, [%r97+-16];
	ld.shared.f32 	%f25, [%r98];
	fma.rn.f32 	%f26, %f24, %f25, %f77;
	ld.shared.f32 	%f27, [%r97+-12];
	add.s32 	%r62, %r98, %r16;
	ld.shared.f32 	%f28, [%r62];
	fma.rn.f32 	%f29, %f27, %f28, %f26;
	ld.shared.f32 	%f30, [%r97+-8];
	add.s32 	%r63, %r62, %r16;
	ld.shared.f32 	%f31, [%r63];
	fma.rn.f32 	%f32, %f30, %f31, %f29;
	ld.shared.f32 	%f33, [%r97+-4];
	add.s32 	%r64, %r63, %r16;
	ld.shared.f32 	%f34, [%r64];
	fma.rn.f32 	%f35, %f33, %f34, %f32;
	ld.shared.f32 	%f36, [%r97];
	add.s32 	%r65, %r64, %r16;
	ld.shared.f32 	%f37, [%r65];
	fma.rn.f32 	%f38, %f36, %f37, %f35;
	ld.shared.f32 	%f39, [%r97+4];
	add.s32 	%r66, %r65, %r16;
	ld.shared.f32 	%f40, [%r66];
	fma.rn.f32 	%f41, %f39, %f40, %f38;
	ld.shared.f32 	%f42, [%r97+8];
	add.s32 	%r67, %r66, %r16;
	ld.shared.f32 	%f43, [%r67];
	fma.rn.f32 	%f44, %f42, %f43, %f41;
	ld.shared.f32 	%f45, [%r97+12];
	add.s32 	%r68, %r67, %r16;
	ld.shared.f32 	%f46, [%r68];
	fma.rn.f32 	%f77, %f45, %f46, %f44;
	add.s32 	%r99, %r99, 8;
	add.s32 	%r98, %r98, %r15;
	add.s32 	%r97, %r97, 32;
	setp.ne.s32 	%p9, %r99, 0;
	mov.u32 	%r101, %r11;
	@%p9 bra 	$L__BB1_8;
$L__BB1_9:
	setp.eq.s32 	%p10, %r9, 0;
	@%p10 bra 	$L__BB1_17;
	add.s32 	%r69, %r9, -1;
	setp.lt.u32 	%p11, %r69, 3;
	@%p11 bra 	$L__BB1_12;
	add.s32 	%r70, %r101, %r7;
	shl.b32 	%r71, %r70, 2;
	add.s32 	%r73, %r45, %r71;
	ld.shared.f32 	%f48, [%r73];
	mad.lo.s32 	%r74, %r101, %r38, %r3;
	shl.b32 	%r75, %r74, 2;
	add.s32 	%r76, %r6, %r75;
	ld.shared.f32 	%f49, [%r76];
	fma.rn.f32 	%f50, %f48, %f49, %f77;
	ld.shared.f32 	%f51, [%r73+4];
	add.s32 	%r77, %r76, %r16;
	ld.shared.f32 	%f52, [%r77];
	fma.rn.f32 	%f53, %f51, %f52, %f50;
	ld.shared.f32 	%f54, [%r73+8];
	add.s32 	%r78, %r77, %r16;
	ld.shared.f32 	%f55, [%r78];
	fma.rn.f32 	%f56, %f54, %f55, %f53;
	ld.shared.f32 	%f57, [%r73+12];
	add.s32 	%r79, %r78, %r16;
	ld.shared.f32 	%f58, [%r79];
	fma.rn.f32 	%f77, %f57, %f58, %f56;
	add.s32 	%r101, %r101, 4;
$L__BB1_12:
	setp.eq.s32 	%p12, %r10, 0;
	@%p12 bra 	$L__BB1_17;
	setp.eq.s32 	%p13, %r10, 1;
	@%p13 bra 	$L__BB1_15;
	add.s32 	%r80, %r101, %r7;
	shl.b32 	%r81, %r80, 2;
	add.s32 	%r83, %r45, %r81;
	ld.shared.f32 	%f60, [%r83];
	mad.lo.s32 	%r84, %r101, %r38, %r3;
	shl.b32 	%r85, %r84, 2;
	add.s32 	%r86, %r6, %r85;
	ld.shared.f32 	%f61, [%r86];
	fma.rn.f32 	%f62, %f60, %f61, %f77;
	ld.shared.f32 	%f63, [%r83+4];
	add.s32 	%r87, %r86, %r16;
	ld.shared.f32 	%f64, [%r87];
	fma.rn.f32 	%f77, %f63, %f64, %f62;
	add.s32 	%r101, %r101, 2;
$L__BB1_15:
	setp.eq.s32 	%p14, %r12, 0;
	@%p14 bra 	$L__BB1_17;
	add.s32 	%r88, %r101, %r7;
	shl.b32 	%r89, %r88, 2;
	add.s32 	%r91, %r45, %r89;
	ld.shared.f32 	%f65, [%r91];
	mad.lo.s32 	%r92, %r101, %r38, %r3;
	shl.b32 	%r93, %r92, 2;
	add.s32 	%r94, %r6, %r93;
	ld.shared.f32 	%f66, [%r94];
	fma.rn.f32 	%f77, %f65, %f66, %f77;
$L__BB1_17:
	bar.sync 	0;
	add.s32 	%r96, %r96, 1;
	setp.lt.u32 	%p15, %r96, %r17;
	@%p15 bra 	$L__BB1_2;
$L__BB1_18:
	setp.ge.u32 	%p16, %r2, %r35;
	setp.ge.u32 	%p17, %r4, %r37;
	or.pred  	%p18, %p16, %p17;
	@%p18 bra 	$L__BB1_20;
	ld.param.u64 	%rd13, [_Z17tiled_cuda_matmulPfS_S_jjjj_param_0];
	mad.lo.s32 	%r95, %r2, %r37, %r4;
	cvta.to.global.u64 	%rd10, %rd13;
	mul.wide.u32 	%rd11, %r95, 4;
	add.s64 	%rd12, %rd10, %rd11;
	st.global.f32 	[%rd12], %f77;
$L__BB1_20:
	ret;

}


// ===== COMPILED SASS (sm_100) =====

	.target	sm_100

	.elftype	@"ET_EXEC"


//--------------------- .note.nv.tkinfo           --------------------------
	.section	.note.nv.tkinfo,"",@"SHT_NOTE"
	.sectionflags	@"SHF_NOTE_NV_TKINFO"
	.tkinfo
        /*0018*/ 	.word	0x00000002
        /*0030*/ 	.string	""
        /*0030*/ 	.string	"ptxas"
        /*0030*/ 	.string	"Cuda compilation tools, release 13.0, V13.0.88"
        /*0030*/ 	.string	"Build cuda_13.0.r13.0/compiler.36424714_0"
        /*0030*/ 	.string	"-arch sm_100 -m 64 "



//--------------------- .note.nv.cuinfo           --------------------------
	.section	.note.nv.cuinfo,"",@"SHT_NOTE"
	.sectionflags	@"SHF_NOTE_NV_CUINFO"
        /*0018*/ 	.short	0x0002
        /*001a*/ 	.short	0x0064
        /*001c*/ 	.short	0x0082
	.zero		2


//--------------------- .nv.info                  --------------------------
	.section	.nv.info,"",@"SHT_CUDA_INFO"
	.align	4


	//----- nvinfo : EIATTR_REGCOUNT
	.align		4
        /*0000*/ 	.byte	0x04, 0x2f
        /*0002*/ 	.short	(.L_1 - .L_0)
	.align		4
.L_0:
        /*0004*/ 	.word	index@(_Z17naive_cuda_matmulPfS_S_jjj)
        /*0008*/ 	.word	0x00000020


	//----- nvinfo : EIATTR_FRAME_SIZE
	.align		4
.L_1:
        /*000c*/ 	.byte	0x04, 0x11
        /*000e*/ 	.short	(.L_3 - .L_2)
	.align		4
.L_2:
        /*0010*/ 	.word	index@(_Z17naive_cuda_matmulPfS_S_jjj)
        /*0014*/ 	.word	0x00000000


	//----- nvinfo : EIATTR_REGCOUNT
	.align		4
.L_3:
        /*0018*/ 	.byte	0x04, 0x2f
        /*001a*/ 	.short	(.L_5 - .L_4)
	.align		4
.L_4:
        /*001c*/ 	.word	index@(_Z17tiled_cuda_matmulPfS_S_jjjj)
        /*0020*/ 	.word	0x0000001f


	//----- nvinfo : EIATTR_FRAME_SIZE
	.align		4
.L_5:
        /*0024*/ 	.byte	0x04, 0x11
        /*0026*/ 	.short	(.L_7 - .L_6)
	.align		4
.L_6:
        /*0028*/ 	.word	index@(_Z17tiled_cuda_matmulPfS_S_jjjj)
        /*002c*/ 	.word	0x00000000


	//----- nvinfo : EIATTR_MIN_STACK_SIZE
	.align		4
.L_7:
        /*0030*/ 	.byte	0x04, 0x12
        /*0032*/ 	.short	(.L_9 - .L_8)
	.align		4
.L_8:
        /*0034*/ 	.word	index@(_Z17tiled_cuda_matmulPfS_S_jjjj)
        /*0038*/ 	.word	0x00000000


	//----- nvinfo : EIATTR_MIN_STACK_SIZE
	.align		4
.L_9:
        /*003c*/ 	.byte	0x04, 0x12
        /*003e*/ 	.short	(.L_11 - .L_10)
	.align		4
.L_10:
        /*0040*/ 	.word	index@(_Z17naive_cuda_matmulPfS_S_jjj)
        /*0044*/ 	.word	0x00000000
.L_11:


//--------------------- .nv.compat                --------------------------
	.section	.nv.compat,"",@"SHT_CUDA_COMPAT_INFO"
	.align	4
        /*0000*/ 	.byte	0x02, 0x09, 0x00, 0x00, 0x02, 0x02, 0x01, 0x00, 0x02, 0x05, 0x05, 0x00, 0x03, 0x07, 0x01, 0x01
        /*0010*/ 	.byte	0x02, 0x03, 0x00, 0x00, 0x02, 0x06, 0x01, 0x00, 0x04, 0x0b, 0x08, 0x00, 0x09, 0x00, 0x00, 0x00
        /*0020*/ 	.byte	0x00, 0x00, 0x00, 0x00


//--------------------- .nv.info._Z17tiled_cuda_matmulPfS_S_jjjj --------------------------
	.section	.nv.info._Z17tiled_cuda_matmulPfS_S_jjjj,"",@"SHT_CUDA_INFO"
	.sectionflags	@""
	.align	4


	//----- nvinfo : EIATTR_CUDA_API_VERSION
	.align		4
        /*0000*/ 	.byte	0x04, 0x37
        /*0002*/ 	.short	(.L_13 - .L_12)
.L_12:
        /*0004*/ 	.word	0x00000082


	//----- nvinfo : EIATTR_KPARAM_INFO
	.align		4
.L_13:
        /*0008*/ 	.byte	0x04, 0x17
        /*000a*/ 	.short	(.L_15 - .L_14)
.L_14:
        /*000c*/ 	.word	0x00000000
        /*0010*/ 	.short	0x0006
        /*0012*/ 	.short	0x0024
        /*0014*/ 	.byte	0x00, 0xf0, 0x11, 0x00


	//----- nvinfo : EIATTR_KPARAM_INFO
	.align		4
.L_15:
        /*0018*/ 	.byte	0x04, 0x17
        /*001a*/ 	.short	(.L_17 - .L_16)
.L_16:
        /*001c*/ 	.word	0x00000000
        /*0020*/ 	.short	0x0005
        /*0022*/ 	.short	0x0020
        /*0024*/ 	.byte	0x00, 0xf0, 0x11, 0x00


	//----- nvinfo : EIATTR_KPARAM_INFO
	.align		4
.L_17:
        /*0028*/ 	.byte	0x04, 0x17
        /*002a*/ 	.short	(.L_19 - .L_18)
.L_18:
        /*002c*/ 	.word	0x00000000
        /*0030*/ 	.short	0x0004
        /*0032*/ 	.short	0x001c
        /*0034*/ 	.byte	0x00, 0xf0, 0x11, 0x00


	//----- nvinfo : EIATTR_KPARAM_INFO
	.align		4
.L_19:
        /*0038*/ 	.byte	0x04, 0x17
        /*003a*/ 	.short	(.L_21 - .L_20)
.L_20:
        /*003c*/ 	.word	0x00000000
        /*0040*/ 	.short	0x0003
        /*0042*/ 	.short	0x0018
        /*0044*/ 	.byte	0x00, 0xf0, 0x11, 0x00


	//----- nvinfo : EIATTR_KPARAM_INFO
	.align		4
.L_21:
        /*0048*/ 	.byte	0x04, 0x17
        /*004a*/ 	.short	(.L_23 - .L_22)
.L_22:
        /*004c*/ 	.word	0x00000000
        /*0050*/ 	.short	0x0002
        /*0052*/ 	.short	0x0010
        /*0054*/ 	.byte	0x00, 0xf5, 0x21, 0x00


	//----- nvinfo : EIATTR_KPARAM_INFO
	.align		4
.L_23:
        /*0058*/ 	.byte	0x04, 0x17
        /*005a*/ 	.short	(.L_25 - .L_24)
.L_24:
        /*005c*/ 	.word	0x00000000
        /*0060*/ 	.short	0x0001
        /*0062*/ 	.short	0x0008
        /*0064*/ 	.byte	0x00, 0xf5, 0x21, 0x00


	//----- nvinfo : EIATTR_KPARAM_INFO
	.align		4
.L_25:
        /*0068*/ 	.byte	0x04, 0x17
        /*006a*/ 	.short	(.L_27 - .L_26)
.L_26:
        /*006c*/ 	.word	0x00000000
        /*0070*/ 	.short	0x0000
        /*0072*/ 	.short	0x0000
        /*0074*/ 	.byte	0x00, 0xf5, 0x21, 0x00


	//----- nvinfo : EIATTR_SPARSE_MMA_MASK
	.align		4
.L_27:
        /*0078*/ 	.byte	0x03, 0x50
        /*007a*/ 	.short	0x0000


	//----- nvinfo : EIATTR_MAXREG_COUNT
	.align		4
        /*007c*/ 	.byte	0x03, 0x1b
        /*007e*/ 	.short	0x00ff


	//----- nvinfo : EIATTR_NUM_BARRIERS
	.align		4
        /*0080*/ 	.byte	0x02, 0x4c
        /*0082*/ 	.byte	0x01
	.zero		1


	//----- nvinfo : EIATTR_MERCURY_ISA_VERSION
	.align		4
        /*0084*/ 	.byte	0x03, 0x5f
        /*0086*/ 	.short	0x0101


	//----- nvinfo : EIATTR_VRC_CTA_INIT_COUNT
	.align		4
        /*0088*/ 	.byte	0x02, 0x4a
	.zero		1
	.zero		1


	//----- nvinfo : EIATTR_EXIT_INSTR_OFFSETS
	.align		4
        /*008c*/ 	.byte	0x04, 0x1c
        /*008e*/ 	.short	(.L_29 - .L_28)


	//   ....[0]....
.L_28:
        /*0090*/ 	.word	0x00000b00


	//   ....[1]....
        /*0094*/ 	.word	0x00000b50


	//----- nvinfo : EIATTR_CBANK_PARAM_SIZE
	.align		4
.L_29:
        /*0098*/ 	.byte	0x03, 0x19
        /*009a*/ 	.short	0x0028


	//----- nvinfo : EIATTR_PARAM_CBANK
	.align		4
        /*009c*/ 	.byte	0x04, 0x0a
        /*009e*/ 	.short	(.L_31 - .L_30)
	.align		4
.L_30:
        /*00a0*/ 	.word	index@(.nv.constant0._Z17tiled_cuda_matmulPfS_S_jjjj)
        /*00a4*/ 	.short	0x0380
        /*00a6*/ 	.short	0x0028


	//----- nvinfo : EIATTR_SW_WAR
	.align		4
.L_31:
        /*00a8*/ 	.byte	0x04, 0x36
        /*00aa*/ 	.short	(.L_33 - .L_32)
.L_32:
        /*00ac*/ 	.word	0x00000008
.L_33:


//--------------------- .nv.info._Z17naive_cuda_matmulPfS_S_jjj --------------------------
	.section	.nv.info._Z17naive_cuda_matmulPfS_S_jjj,"",@"SHT_CUDA_INFO"
	.sectionflags	@""
	.align	4


	//----- nvinfo : EIATTR_CUDA_API_VERSION
	.align		4
        /*0000*/ 	.byte	0x04, 0x37
        /*0002*/ 	.short	(.L_35 - .L_34)
.L_34:
        /*0004*/ 	.word	0x00000082


	//----- nvinfo : EIATTR_KPARAM_INFO
	.align		4
.L_35:
        /*0008*/ 	.byte	0x04, 0x17
        /*000a*/ 	.short	(.L_37 - .L_36)
.L_36:
        /*000c*/ 	.word	0x00000000
        /*0010*/ 	.short	0x0005
        /*0012*/ 	.short	0x0020
        /*0014*/ 	.byte	0x00, 0xf0, 0x11, 0x00


	//----- nvinfo : EIATTR_KPARAM_INFO
	.align		4
.L_37:
        /*0018*/ 	.byte	0x04, 0x17
        /*001a*/ 	.short	(.L_39 - .L_38)
.L_38:
        /*001c*/ 	.word	0x00000000
        /*0020*/ 	.short	0x0004
        /*0022*/ 	.short	0x001c
        /*0024*/ 	.byte	0x00, 0xf0, 0x11, 0x00


	//----- nvinfo : EIATTR_KPARAM_INFO
	.align		4
.L_39:
        /*0028*/ 	.byte	0x04, 0x17
        /*002a*/ 	.short	(.L_41 - .L_40)
.L_40:
        /*002c*/ 	.word	0x00000000
        /*0030*/ 	.short	0x0003
        /*0032*/ 	.short	0x0018
        /*0034*/ 	.byte	0x00, 0xf0, 0x11, 0x00


	//----- nvinfo : EIATTR_KPARAM_INFO
	.align		4
.L_41:
        /*0038*/ 	.byte	0x04, 0x17
        /*003a*/ 	.short	(.L_43 - .L_42)
.L_42:
        /*003c*/ 	.word	0x00000000
        /*0040*/ 	.short	0x0002
        /*0042*/ 	.short	0x0010
        /*0044*/ 	.byte	0x00, 0xf5, 0x21, 0x00


	//----- nvinfo : EIATTR_KPARAM_INFO
	.align		4
.L_43:
        /*0048*/ 	.byte	0x04, 0x17
        /*004a*/ 	.short	(.L_45 - .L_44)
.L_44:
        /*004c*/ 	.word	0x00000000
        /*0050*/ 	.short	0x0001
        /*0052*/ 	.short	0x0008
        /*0054*/ 	.byte	0x00, 0xf5, 0x21, 0x00


	//----- nvinfo : EIATTR_KPARAM_INFO
	.align		4
.L_45:
        /*0058*/ 	.byte	0x04, 0x17
        /*005a*/ 	.short	(.L_47 - .L_46)
.L_46:
        /*005c*/ 	.word	0x00000000
        /*0060*/ 	.short	0x0000
        /*0062*/ 	.short	0x0000
        /*0064*/ 	.byte	0x00, 0xf5, 0x21, 0x00


	//----- nvinfo : EIATTR_SPARSE_MMA_MASK
	.align		4
.L_47:
        /*0068*/ 	.byte	0x03, 0x50
        /*006a*/ 	.short	0x0000


	//----- nvinfo : EIATTR_MAXREG_COUNT
	.align		4
        /*006c*/ 	.byte	0x03, 0x1b
        /*006e*/ 	.short	0x00ff


	//----- nvinfo : EIATTR_MERCURY_ISA_VERSION
	.align		4
        /*0070*/ 	.byte	0x03, 0x5f
        /*0072*/ 	.short	0x0101


	//----- nvinfo : EIATTR_VRC_CTA_INIT_COUNT
	.align		4
        /*0074*/ 	.byte	0x02, 0x4a
	.zero		1
	.zero		1


	//----- nvinfo : EIATTR_EXIT_INSTR_OFFSETS
	.align		4
        /*0078*/ 	.byte	0x04, 0x1c
        /*007a*/ 	.short	(.L_49 - .L_48)


	//   ....[0]....
.L_48:
        /*007c*/ 	.word	0x000000e0


	//   ....[1]....
        /*0080*/ 	.word	0x00000a90


	//----- nvinfo : EIATTR_CBANK_PARAM_SIZE
	.align		4
.L_49:
        /*0084*/ 	.byte	0x03, 0x19
        /*0086*/ 	.short	0x0024


	//----- nvinfo : EIATTR_PARAM_CBANK
	.align		4
        /*0088*/ 	.byte	0x04, 0x0a
        /*008a*/ 	.short	(.L_51 - .L_50)
	.align		4
.L_50:
        /*008c*/ 	.word	index@(.nv.constant0._Z17naive_cuda_matmulPfS_S_jjj)
        /*0090*/ 	.short	0x0380
        /*0092*/ 	.short	0x0024


	//----- nvinfo : EIATTR_SW_WAR
	.align		4
.L_51:
        /*0094*/ 	.byte	0x04, 0x36
        /*0096*/ 	.short	(.L_53 - .L_52)
.L_52:
        /*0098*/ 	.word	0x00000008
.L_53:


//--------------------- .nv.callgraph             --------------------------
	.section	.nv.callgraph,"",@"SHT_CUDA_CALLGRAPH"
	.align	4
	.sectionentsize	8
	.align		4
        /*0000*/ 	.word	0x00000000
	.align		4
        /*0004*/ 	.word	0xffffffff
	.align		4
        /*0008*/ 	.word	0x00000000
	.align		4
        /*000c*/ 	.word	0xfffffffe
	.align		4
        /*0010*/ 	.word	0x00000000
	.align		4
        /*0014*/ 	.word	0xfffffffd
	.align		4
        /*0018*/ 	.word	0x00000000
	.align		4
        /*001c*/ 	.word	0xfffffffc


//--------------------- .text._Z17tiled_cuda_matmulPfS_S_jjjj --------------------------
	.section	.text._Z17tiled_cuda_matmulPfS_S_jjjj,"ax",@progbits
	.align	128
        .global         _Z17tiled_cuda_matmulPfS_S_jjjj
        .type           _Z17tiled_cuda_matmulPfS_S_jjjj,@function
        .size           _Z17tiled_cuda_matmulPfS_S_jjjj,(.L_x_13 - _Z17tiled_cuda_matmulPfS_S_jjjj)
        .other          _Z17tiled_cuda_matmulPfS_S_jjjj,@"STO_CUDA_ENTRY STV_DEFAULT"
_Z17tiled_cuda_matmulPfS_S_jjjj:
.text._Z17tiled_cuda_matmulPfS_S_jjjj:
[----:B------:R-:W-:Y:S01]  /*0000*/  LDC R1, c[0x0][0x37c] ;  /* 0x0000df00ff017b82 */ /* 0x000fe20000000800 */
[----:B------:R-:W0:Y:S07]  /*0010*/  LDCU UR4, c[0x0][0x39c] ;  /* 0x00007380ff0477ac */ /* 0x000e2e0008000800 */
[----:B------:R-:W1:Y:S01]  /*0020*/  LDC R13, c[0x0][0x3a4] ;  /* 0x0000e900ff0d7b82 */ /* 0x000e620000000800 */
[----:B------:R-:W2:Y:S01]  /*0030*/  S2R R0, SR_TID.Y ;  /* 0x0000000000007919 */ /* 0x000ea20000002200 */
[----:B------:R-:W-:Y:S01]  /*0040*/  IMAD.MOV.U32 R16, RZ, RZ, RZ ;  /* 0x000000ffff107224 */ /* 0x000fe200078e00ff */
[----:B------:R-:W3:Y:S01]  /*0050*/  LDCU.64 UR6, c[0x0][0x358] ;  /* 0x00006b00ff0677ac */ /* 0x000ee20008000a00 */
[----:B------:R-:W4:Y:S04]  /*0060*/  S2R R6, SR_TID.X ;  /* 0x0000000000067919 */ /* 0x000f280000002100 */
[----:B------:R-:W2:Y:S08]  /*0070*/  S2UR UR5, SR_CTAID.Y ;  /* 0x00000000000579c3 */ /* 0x000eb00000002600 */
[----:B------:R-:W4:Y:S01]  /*0080*/  S2UR UR8, SR_CTAID.X ;  /* 0x00000000000879c3 */ /* 0x000f220000002500 */
[----:B0-----:R-:W-:-:S06]  /*0090*/  UIADD3 UR4, UPT, UPT, UR4, -0x1, URZ ;  /* 0xffffffff04047890 */ /* 0x001fcc000fffe0ff */
[----:B-1----:R-:W-:-:S04]  /*00a0*/  IADD3 R4, PT, PT, R13, UR4, RZ ;  /* 0x000000040d047c10 */ /* 0x002fc8000fffe0ff */
[----:B------:R-:W-:Y:S01]  /*00b0*/  ISETP.GE.U32.AND P0, PT, R4, UR4, PT ;  /* 0x0000000404007c0c */ /* 0x000fe2000bf06070 */
[C---:B--2---:R-:W-:Y:S02]  /*00c0*/  IMAD R7, R13.reuse, UR5, R0 ;  /* 0x000000050d077c24 */ /* 0x044fe4000f8e0200 */
[----:B----4-:R-:W-:-:S10]  /*00d0*/  IMAD R8, R13, UR8, R6 ;  /* 0x000000080d087c24 */ /* 0x010fd4000f8e0206 */
[----:B---3--:R-:W-:Y:S05]  /*00e0*/  @!P0 BRA `(.L_x_0) ;  /* 0x0000000800748947 */ /* 0x008fea0003800000 */
[----:B------:R-:W0:Y:S01]  /*00f0*/  I2F.U32.RP R5, R13 ;  /* 0x0000000d00057306 */ /* 0x000e220000209000 */
[----:B------:R-:W1:Y:S01]  /*0100*/  S2UR UR5, SR_CgaCtaId ;  /* 0x00000000000579c3 */ /* 0x000e620000008800 */
[----:B------:R-:W-:Y:S01]  /*0110*/  ISETP.NE.U32.AND P2, PT, R13, RZ, PT ;  /* 0x000000ff0d00720c */ /* 0x000fe20003f45070 */
[----:B------:R-:W-:Y:S01]  /*0120*/  IMAD R11, R0, R13, RZ ;  /* 0x0000000d000b7224 */ /* 0x000fe200078e02ff */
[----:B------:R-:W-:Y:S01]  /*0130*/  UMOV UR4, 0x400 ;  /* 0x0000040000047882 */ /* 0x000fe20000000000 */
[----:B------:R-:W-:-:S03]  /*0140*/  MOV R16, RZ ;  /* 0x000000ff00107202 */ /* 0x000fc60000000f00 */
[----:B0-----:R-:W0:Y:S01]  /*0150*/  MUFU.RCP R5, R5 ;  /* 0x0000000500057308 */ /* 0x001e220000001000 */
[----:B-1----:R-:W-:-:S03]  /*0160*/  ULEA UR5, UR5, UR4, 0x18 ;  /* 0x0000000405057291 */ /* 0x002fc6000f8ec0ff */
[----:B------:R-:W-:Y:S01]  /*0170*/  UMOV UR4, URZ ;  /* 0x000000ff00047c82 */ /* 0x000fe20008000000 */
[----:B0-----:R-:W-:-:S04]  /*0180*/  IADD3 R2, PT, PT, R5, 0xffffffe, RZ ;  /* 0x0ffffffe05027810 */ /* 0x001fc80007ffe0ff */
[----:B------:R0:W1:Y:S02]  /*0190*/  F2I.FTZ.U32.TRUNC.NTZ R3, R2 ;  /* 0x0000000200037305 */ /* 0x000064000021f000 */
[----:B0-----:R-:W-:Y:S02]  /*01a0*/  HFMA2 R2, -RZ, RZ, 0, 0 ;  /* 0x00000000ff027431 */ /* 0x001fe400000001ff */
[----:B-1----:R-:W-:-:S04]  /*01b0*/  IMAD.MOV R10, RZ, RZ, -R3 ;  /* 0x000000ffff0a7224 */ /* 0x002fc800078e0a03 */
[----:B------:R-:W-:Y:S01]  /*01c0*/  IMAD R9, R10, R13, RZ ;  /* 0x0000000d0a097224 */ /* 0x000fe200078e02ff */
[----:B------:R-:W-:-:S03]  /*01d0*/  VIMNMX.U32 R10, PT, PT, R13, 0x1, !PT ;  /* 0x000000010d0a7848 */ /* 0x000fc60007fe0000 */
[----:B------:R-:W-:Y:S01]  /*01e0*/  IMAD.HI.U32 R3, R3, R9, R2 ;  /* 0x0000000903037227 */ /* 0x000fe200078e0002 */
[C---:B------:R-:W-:Y:S02]  /*01f0*/  LOP3.LUT R12, R10.reuse, 0xfffffff8, RZ, 0xc0, !PT ;  /* 0xfffffff80a0c7812 */ /* 0x040fe400078ec0ff */
[C---:B------:R-:W-:Y:S01]  /*0200*/  LOP3.LUT R19, R10.reuse, 0x7, RZ, 0xc0, !PT ;  /* 0x000000070a137812 */ /* 0x040fe200078ec0ff */
[----:B------:R-:W-:Y:S01]  /*0210*/  IMAD R2, R13, R13, RZ ;  /* 0x0000000d0d027224 */ /* 0x000fe200078e02ff */
[----:B------:R-:W-:Y:S01]  /*0220*/  LOP3.LUT R20, R10, 0x3, RZ, 0xc0, !PT ;  /* 0x000000030a147812 */ /* 0x000fe200078ec0ff */
[----:B------:R-:W-:-:S04]  /*0230*/  IMAD.HI.U32 R9, R3, R4, RZ ;  /* 0x0000000403097227 */ /* 0x000fc800078e00ff */
[----:B------:R-:W-:Y:S02]  /*0240*/  IMAD.MOV R3, RZ, RZ, -R9 ;  /* 0x000000ffff037224 */ /* 0x000fe400078e0a09 */
[----:B------:R-:W-:Y:S02]  /*0250*/  IMAD.MOV R14, RZ, RZ, -R12 ;  /* 0x000000ffff0e7224 */ /* 0x000fe400078e0a0c */
[----:B------:R-:W-:-:S05]  /*0260*/  IMAD R4, R13, R3, R4 ;  /* 0x000000030d047224 */ /* 0x000fca00078e0204 */
[----:B------:R-:W-:-:S13]  /*0270*/  ISETP.GE.U32.AND P0, PT, R4, R13, PT ;  /* 0x0000000d0400720c */ /* 0x000fda0003f06070 */
[----:B------:R-:W-:Y:S01]  /*0280*/  @P0 IADD3 R4, PT, PT, R4, -R13, RZ ;  /* 0x8000000d04040210 */ /* 0x000fe20007ffe0ff */
[----:B------:R-:W-:-:S03]  /*0290*/  @P0 VIADD R9, R9, 0x1 ;  /* 0x0000000109090836 */ /* 0x000fc60000000000 */
[----:B------:R-:W-:-:S13]  /*02a0*/  ISETP.GE.U32.AND P1, PT, R4, R13, PT ;  /* 0x0000000d0400720c */ /* 0x000fda0003f26070 */
[----:B------:R-:W-:Y:S02]  /*02b0*/  @P1 IADD3 R9, PT, PT, R9, 0x1, RZ ;  /* 0x0000000109091810 */ /* 0x000fe40007ffe0ff */
[----:B------:R-:W-:Y:S01]  /*02c0*/  @!P2 LOP3.LUT R9, RZ, R13, RZ, 0x33, !PT ;  /* 0x0000000dff09a212 */ /* 0x000fe200078e33ff */
[----:B------:R-:W-:-:S04]  /*02d0*/  IMAD.SHL.U32 R13, R2, 0x4, RZ ;  /* 0x00000004020d7824 */ /* 0x000fc800078e00ff */
[----:B------:R-:W-:Y:S01]  /*02e0*/  IMAD R15, R6, 0x4, R13 ;  /* 0x00000004060f7824 */ /* 0x000fe200078e020d */
[----:B------:R-:W-:-:S04]  /*02f0*/  IADD3 R13, PT, PT, R13, UR5, RZ ;  /* 0x000000050d0d7c10 */ /* 0x000fc8000fffe0ff */
[----:B------:R-:W-:-:S07]  /*0300*/  IADD3 R15, PT, PT, R15, UR5, RZ ;  /* 0x000000050f0f7c10 */ /* 0x000fce000fffe0ff */
.L_x_6:
[----:B0-----:R-:W0:Y:S01]  /*0310*/  LDC R17, c[0x0][0x3a4] ;  /* 0x0000e900ff117b82 */ /* 0x001e220000000800 */
[----:B------:R-:W1:Y:S01]  /*0320*/  LDCU.64 UR8, c[0x0][0x398] ;  /* 0x00007300ff0877ac */ /* 0x000e620008000a00 */
[----:B------:R-:W2:Y:S01]  /*0330*/  LDCU UR10, c[0x0][0x3a0] ;  /* 0x00007400ff0a77ac */ /* 0x000ea20008000800 */
[C---:B0-----:R-:W-:Y:S02]  /*0340*/  IMAD R23, R17.reuse, UR4, R0 ;  /* 0x0000000411177c24 */ /* 0x041fe4000f8e0200 */
[----:B------:R-:W-:-:S03]  /*0350*/  IMAD R18, R17, UR4, R6 ;  /* 0x0000000411127c24 */ /* 0x000fc6000f8e0206 */
[----:B-1----:R-:W-:Y:S02]  /*0360*/  ISETP.GE.U32.AND P1, PT, R23, UR9, PT ;  /* 0x0000000917007c0c */ /* 0x002fe4000bf26070 */
[----:B------:R-:W-:Y:S02]  /*0370*/  ISETP.GE.U32.AND P0, PT, R18, UR9, PT ;  /* 0x0000000912007c0c */ /* 0x000fe4000bf06070 */
[----:B--2---:R-:W-:Y:S02]  /*0380*/  ISETP.GE.U32.OR P1, PT, R8, UR10, P1 ;  /* 0x0000000a08007c0c */ /* 0x004fe40008f26470 */
[----:B------:R-:W-:-:S11]  /*0390*/  ISETP.GE.U32.OR P0, PT, R7, UR8, P0 ;  /* 0x0000000807007c0c */ /* 0x000fd60008706470 */
[----:B------:R-:W0:Y:S01]  /*03a0*/  @!P1 LDC.64 R2, c[0x0][0x390] ;  /* 0x0000e400ff029b82 */ /* 0x000e220000000a00 */
[----:B------:R-:W-:Y:S02]  /*03b0*/  @!P1 IMAD R23, R23, UR10, R8 ;  /* 0x0000000a17179c24 */ /* 0x000fe4000f8e0208 */
[----:B------:R-:W-:Y:S02]  /*03c0*/  @!P0 IMAD R21, R7, UR9, R18 ;  /* 0x0000000907158c24 */ /* 0x000fe4000f8e0212 */
[----:B------:R-:W-:-:S03]  /*03d0*/  IMAD.MOV.U32 R18, RZ, RZ, RZ ;  /* 0x000000ffff127224 */ /* 0x000fc600078e00ff */
[----:B------:R-:W1:Y:S01]  /*03e0*/  @!P0 LDC.64 R4, c[0x0][0x388] ;  /* 0x0000e200ff048b82 */ /* 0x000e620000000a00 */
[----:B0-----:R-:W-:Y:S01]  /*03f0*/  @!P1 IMAD.WIDE.U32 R2, R23, 0x4, R2 ;  /* 0x0000000417029825 */ /* 0x001fe200078e0002 */
[----:B------:R-:W-:-:S06]  /*0400*/  MOV R23, RZ ;  /* 0x000000ff00177202 */ /* 0x000fcc0000000f00 */
[----:B------:R-:W2:Y:S01]  /*0410*/  @!P1 LDG.E R23, desc[UR6][R2.64] ;  /* 0x0000000602179981 */ /* 0x000ea2000c1e1900 */
[----:B-1----:R-:W-:-:S05]  /*0420*/  @!P0 IMAD.WIDE.U32 R4, R21, 0x4, R4 ;  /* 0x0000000415048825 */ /* 0x002fca00078e0004 */
[----:B------:R0:W3:Y:S01]  /*0430*/  @!P0 LDG.E R18, desc[UR6][R4.64] ;  /* 0x0000000604128981 */ /* 0x0000e2000c1e1900 */
[----:B------:R-:W-:Y:S01]  /*0440*/  IMAD.IADD R22, R11, 0x1, R6 ;  /* 0x000000010b167824 */ /* 0x000fe200078e0206 */
[----:B------:R-:W-:Y:S01]  /*0450*/  ISETP.GE.U32.AND P1, PT, R17, 0x8, PT ;  /* 0x000000081100780c */ /* 0x000fe20003f26070 */
[----:B------:R-:W-:-:S03]  /*0460*/  UIADD3 UR4, UPT, UPT, UR4, 0x1, URZ ;  /* 0x0000000104047890 */ /* 0x000fc6000fffe0ff */
[C---:B------:R-:W-:Y:S02]  /*0470*/  LEA R21, R22.reuse, UR5, 0x2 ;  /* 0x0000000516157c11 */ /* 0x040fe4000f8e10ff */
[----:B------:R-:W-:Y:S02]  /*0480*/  LEA R22, R22, R13, 0x2 ;  /* 0x0000000d16167211 */ /* 0x000fe400078e10ff */
[----:B------:R-:W-:Y:S01]  /*0490*/  ISETP.LE.U32.AND P0, PT, R9, UR4, PT ;  /* 0x0000000409007c0c */ /* 0x000fe2000bf03070 */
[----:B0-----:R-:W-:Y:S01]  /*04a0*/  IMAD.MOV.U32 R4, RZ, RZ, RZ ;  /* 0x000000ffff047224 */ /* 0x001fe200078e00ff */
[----:B---3--:R0:W-:Y:S04]  /*04b0*/  STS [R21], R18 ;  /* 0x0000001215007388 */ /* 0x0081e80000000800 */
[----:B--2---:R0:W-:Y:S01]  /*04c0*/  STS [R22], R23 ;  /* 0x0000001716007388 */ /* 0x0041e20000000800 */
[----:B------:R-:W-:Y:S06]  /*04d0*/  BAR.SYNC.DEFER_BLOCKING 0x0 ;  /* 0x0000000000007b1d */ /* 0x000fec0000010000 */
[----:B------:R-:W-:Y:S05]  /*04e0*/  @!P1 BRA `(.L_x_1) ;  /* 0x0000000000a49947 */ /* 0x000fea0003800000 */
[----:B------:R-:W-:Y:S01]  /*04f0*/  LEA R4, R11, UR5, 0x2 ;  /* 0x000000050b047c11 */ /* 0x000fe2000f8e10ff */
[----:B------:R-:W-:Y:S01]  /*0500*/  IMAD.MOV.U32 R3, RZ, RZ, R14 ;  /* 0x000000ffff037224 */ /* 0x000fe200078e000e */
[----:B------:R-:W-:Y:S02]  /*0510*/  MOV R2, R15 ;  /* 0x0000000f00027202 */ /* 0x000fe40000000f00 */
[----:B------:R-:W-:-:S07]  /*0520*/  IADD3 R4, PT, PT, R4, 0x10, RZ ;  /* 0x0000001004047810 */ /* 0x000fce0007ffe0ff */
.L_x_2:
[----:B0-----:R-:W-:Y:S01]  /*0530*/  LDS R21, [R4+-0x10] ;  /* 0xfffff00004157984 */ /* 0x001fe20000000800 */
[----:B------:R-:W-:Y:S01]  /*0540*/  IMAD R24, R17, 0x4, R2 ;  /* 0x0000000411187824 */ /* 0x000fe200078e0202 */
[----:B------:R-:W-:Y:S02]  /*0550*/  IADD3 R3, PT, PT, R3, 0x8, RZ ;  /* 0x0000000803037810 */ /* 0x000fe40007ffe0ff */
[----:B------:R0:W1:Y:S02]  /*0560*/  LDS R22, [R2] ;  /* 0x0000000002167984 */ /* 0x0000640000000800 */
[----:B------:R-:W-:Y:S02]  /*0570*/  LEA R26, R17, R24, 0x2 ;  /* 0x00000018111a7211 */ /* 0x000fe400078e10ff */
[----:B------:R-:W-:Y:S01]  /*0580*/  LDS R5, [R4+-0xc] ;  /* 0xfffff40004057984 */ /* 0x000fe20000000800 */
[----:B------:R-:W-:Y:S02]  /*0590*/  ISETP.NE.AND P1, PT, R3, RZ, PT ;  /* 0x000000ff0300720c */ /* 0x000fe40003f25270 */
[C---:B------:R-:W-:Y:S01]  /*05a0*/  IMAD R28, R17.reuse, 0x4, R26 ;  /* 0x00000004111c7824 */ /* 0x040fe200078e021a */
[----:B------:R-:W2:Y:S01]  /*05b0*/  LDS R24, [R24] ;  /* 0x0000000018187984 */ /* 0x000ea20000000800 */
[----:B0-----:R-:W-:-:S03]  /*05c0*/  LEA R2, R17, R2, 0x5 ;  /* 0x0000000211027211 */ /* 0x001fc600078e28ff */
[----:B------:R0:W-:Y:S01]  /*05d0*/  LDS R18, [R26] ;  /* 0x000000001a127984 */ /* 0x0001e20000000800 */
[----:B------:R-:W-:-:S03]  /*05e0*/  LEA R25, R17, R28, 0x2 ;  /* 0x0000001c11197211 */ /* 0x000fc600078e10ff */
[----:B------:R-:W3:Y:S02]  /*05f0*/  LDS R23, [R4+-0x8] ;  /* 0xfffff80004177984 */ /* 0x000ee40000000800 */
[----:B------:R-:W-:-:S05]  /*0600*/  IMAD R27, R17, 0x4, R25 ;  /* 0x00000004111b7824 */ /* 0x000fca00078e0219 */
[----:B0-----:R-:W-:Y:S02]  /*0610*/  LEA R26, R17, R27, 0x2 ;  /* 0x0000001b111a7211 */ /* 0x001fe400078e10ff */
[----:B------:R-:W-:Y:S01]  /*0620*/  LDS R27, [R27] ;  /* 0x000000001b1b7984 */ /* 0x000fe20000000800 */
[----:B-1----:R-:W-:-:S03]  /*0630*/  FFMA R22, R21, R22, R16 ;  /* 0x0000001615167223 */ /* 0x002fc60000000010 */
[----:B------:R-:W-:Y:S04]  /*0640*/  LDS R16, [R4+-0x4] ;  /* 0xfffffc0004107984 */ /* 0x000fe80000000800 */
[----:B------:R-:W0:Y:S01]  /*0650*/  LDS R21, [R28] ;  /* 0x000000001c157984 */ /* 0x000e220000000800 */
[----:B--2---:R-:W-:-:S03]  /*0660*/  FFMA R22, R5, R24, R22 ;  /* 0x0000001805167223 */ /* 0x004fc60000000016 */
[----:B------:R-:W-:Y:S04]  /*0670*/  LDS R5, [R4] ;  /* 0x0000000004057984 */ /* 0x000fe80000000800 */
[----:B------:R-:W-:Y:S01]  /*0680*/  LDS R24, [R4+0x8] ;  /* 0x0000080004187984 */ /* 0x000fe20000000800 */
[----:B---3--:R-:W-:-:S03]  /*0690*/  FFMA R23, R23, R18, R22 ;  /* 0x0000001217177223 */ /* 0x008fc60000000016 */
[----:B------:R-:W1:Y:S04]  /*06a0*/  LDS R18, [R25] ;  /* 0x0000000019127984 */ /* 0x000e680000000800 */
[----:B------:R-:W-:Y:S01]  /*06b0*/  LDS R28, [R4+0xc] ;  /* 0x00000c00041c7984 */ /* 0x000fe20000000800 */
[----:B0-----:R-:W-:Y:S01]  /*06c0*/  FFMA R22, R16, R21, R23 ;  /* 0x0000001510167223 */ /* 0x001fe20000000017 */
[----:B------:R-:W-:Y:S02]  /*06d0*/  IMAD R21, R17, 0x4, R26 ;  /* 0x0000000411157824 */ /* 0x000fe400078e021a */
[----:B------:R0:W2:Y:S04]  /*06e0*/  LDS R16, [R4+0x4] ;  /* 0x0000040004107984 */ /* 0x0000a80000000800 */
[----:B------:R-:W3:Y:S04]  /*06f0*/  LDS R26, [R26] ;  /* 0x000000001a1a7984 */ /* 0x000ee80000000800 */
[----:B------:R-:W4:Y:S01]  /*0700*/  LDS R21, [R21] ;  /* 0x0000000015157984 */ /* 0x000f220000000800 */
[----:B0-----:R-:W-:-:S02]  /*0710*/  VIADD R4, R4, 0x20 ;  /* 0x0000002004047836 */ /* 0x001fc40000000000 */
[----:B-1----:R-:W-:-:S04]  /*0720*/  FFMA R5, R5, R18, R22 ;  /* 0x0000001205057223 */ /* 0x002fc80000000016 */
[----:B--2---:R-:W-:-:S04]  /*0730*/  FFMA R5, R16, R27, R5 ;  /* 0x0000001b10057223 */ /* 0x004fc80000000005 */
[----:B---3--:R-:W-:-:S04]  /*0740*/  FFMA R5, R24, R26, R5 ;  /* 0x0000001a18057223 */ /* 0x008fc80000000005 */
[----:B----4-:R-:W-:Y:S01]  /*0750*/  FFMA R16, R28, R21, R5 ;  /* 0x000000151c107223 */ /* 0x010fe20000000005 */
[----:B------:R-:W-:Y:S06]  /*0760*/  @P1 BRA `(.L_x_2) ;  /* 0xfffffffc00701947 */ /* 0x000fec000383ffff */
[----:B------:R-:W-:-:S07]  /*0770*/  MOV R4, R12 ;  /* 0x0000000c00047202 */ /* 0x000fce0000000f00 */
.L_x_1:
[----:B------:R-:W-:-:S13]  /*0780*/  ISETP.NE.AND P1, PT, R19, RZ, PT ;  /* 0x000000ff1300720c */ /* 0x000fda0003f25270 */
[----:B------:R-:W-:Y:S05]  /*0790*/  @!P1 BRA `(.L_x_3) ;  /* 0x0000000000c09947 */ /* 0x000fea0003800000 */
[----:B------:R-:W-:Y:S02]  /*07a0*/  IADD3 R2, PT, PT, R19, -0x1, RZ ;  /* 0xffffffff13027810 */ /* 0x000fe40007ffe0ff */
[----:B------:R-:W-:Y:S02]  /*07b0*/  ISETP.NE.AND P2, PT, R20, RZ, PT ;  /* 0x000000ff1400720c */ /* 0x000fe40003f45270 */
[----:B------:R-:W-:-:S13]  /*07c0*/  ISETP.GE.U32.AND P1, PT, R2, 0x3, PT ;  /* 0x000000030200780c */ /* 0x000fda0003f26070 */
[----:B------:R-:W-:Y:S05]  /*07d0*/  @!P1 BRA `(.L_x_4) ;  /* 0x0000000000509947 */ /* 0x000fea0003800000 */
[C---:B0-----:R-:W-:Y:S02]  /*07e0*/  IMAD R18, R4.reuse, R17, R6 ;  /* 0x0000001104127224 */ /* 0x041fe400078e0206 */
[----:B------:R-:W-:Y:S01]  /*07f0*/  IMAD.IADD R2, R11, 0x1, R4 ;  /* 0x000000010b027824 */ /* 0x000fe200078e0204 */
[----:B------:R-:W-:Y:S02]  /*0800*/  IADD3 R4, PT, PT, R4, 0x4, RZ ;  /* 0x0000000404047810 */ /* 0x000fe40007ffe0ff */
[----:B------:R-:W-:Y:S02]  /*0810*/  LEA R18, R18, R13, 0x2 ;  /* 0x0000000d12127211 */ /* 0x000fe400078e10ff */
[----:B------:R-:W-:Y:S02]  /*0820*/  LEA R2, R2, UR5, 0x2 ;  /* 0x0000000502027c11 */ /* 0x000fe4000f8e10ff */
[C---:B------:R-:W-:Y:S01]  /*0830*/  LEA R24, R17.reuse, R18, 0x2 ;  /* 0x0000001211187211 */ /* 0x040fe200078e10ff */
[----:B------:R-:W-:Y:S04]  /*0840*/  LDS R5, [R18] ;  /* 0x0000000012057984 */ /* 0x000fe80000000800 */
[----:B------:R-:W0:Y:S01]  /*0850*/  LDS R3, [R2] ;  /* 0x0000000002037984 */ /* 0x000e220000000800 */
[----:B------:R-:W-:-:S03]  /*0860*/  IMAD R28, R17, 0x4, R24 ;  /* 0x00000004111c7824 */ /* 0x000fc600078e0218 */
[----:B------:R-:W-:Y:S02]  /*0870*/  LDS R22, [R2+0x4] ;  /* 0x0000040002167984 */ /* 0x000fe40000000800 */
[----:B------:R-:W-:Y:S02]  /*0880*/  LEA R23, R17, R28, 0x2 ;  /* 0x0000001c11177211 */ /* 0x000fe400078e10ff */
[----:B------:R-:W1:Y:S04]  /*0890*/  LDS R24, [R24] ;  /* 0x0000000018187984 */ /* 0x000e680000000800 */
[----:B------:R-:W-:Y:S04]  /*08a0*/  LDS R26, [R2+0x8] ;  /* 0x00000800021a7984 */ /* 0x000fe80000000800 */
[----:B------:R-:W2:Y:S04]  /*08b0*/  LDS R28, [R28] ;  /* 0x000000001c1c7984 */ /* 0x000ea80000000800 */
[----:B------:R-:W-:Y:S04]  /*08c0*/  LDS R21, [R2+0xc] ;  /* 0x00000c0002157984 */ /* 0x000fe80000000800 */
[----:B------:R-:W3:Y:S01]  /*08d0*/  LDS R23, [R23] ;  /* 0x0000000017177984 */ /* 0x000ee20000000800 */
[----:B0-----:R-:W-:-:S04]  /*08e0*/  FFMA R3, R3, R5, R16 ;  /* 0x0000000503037223 */ /* 0x001fc80000000010 */
[----:B-1----:R-:W-:-:S04]  /*08f0*/  FFMA R3, R22, R24, R3 ;  /* 0x0000001816037223 */ /* 0x002fc80000000003 */
[----:B--2---:R-:W-:-:S04]  /*0900*/  FFMA R3, R26, R28, R3 ;  /* 0x0000001c1a037223 */ /* 0x004fc80000000003 */
[----:B---3--:R-:W-:-:S07]  /*0910*/  FFMA R16, R21, R23, R3 ;  /* 0x0000001715107223 */ /* 0x008fce0000000003 */
.L_x_4:
[----:B------:R-:W-:Y:S05]  /*0920*/  @!P2 BRA `(.L_x_3) ;  /* 0x00000000005ca947 */ /* 0x000fea0003800000 */
[----:B------:R-:W-:Y:S02]  /*0930*/  ISETP.NE.AND P1, PT, R20, 0x1, PT ;  /* 0x000000011400780c */ /* 0x000fe40003f25270 */
[----:B------:R-:W-:-:S11]  /*0940*/  LOP3.LUT P2, RZ, R10, 0x1, RZ, 0xc0, !PT ;  /* 0x000000010aff7812 */ /* 0x000fd6000784c0ff */
[----:B------:R-:W-:Y:S05]  /*0950*/  @!P1 BRA `(.L_x_5) ;  /* 0x0000000000309947 */ /* 0x000fea0003800000 */
[C---:B0-----:R-:W-:Y:S02]  /*0960*/  IMAD R18, R4.reuse, R17, R6 ;  /* 0x0000001104127224 */ /* 0x041fe400078e0206 */
[----:B------:R-:W-:Y:S02]  /*0970*/  IMAD.IADD R2, R11, 0x1, R4 ;  /* 0x000000010b027824 */ /* 0x000fe400078e0204 */
[----:B------:R-:W-:Y:S01]  /*0980*/  VIADD R4, R4, 0x2 ;  /* 0x0000000204047836 */ /* 0x000fe20000000000 */
[----:B------:R-:W-:Y:S02]  /*0990*/  LEA R18, R18, R13, 0x2 ;  /* 0x0000000d12127211 */ /* 0x000fe400078e10ff */
[----:B------:R-:W-:Y:S02]  /*09a0*/  LEA R2, R2, UR5, 0x2 ;  /* 0x0000000502027c11 */ /* 0x000fe4000f8e10ff */
[----:B------:R-:W-:Y:S01]  /*09b0*/  LEA R21, R17, R18, 0x2 ;  /* 0x0000001211157211 */ /* 0x000fe200078e10ff */
[----:B------:R-:W-:Y:S04]  /*09c0*/  LDS R5, [R18] ;  /* 0x0000000012057984 */ /* 0x000fe80000000800 */
[----:B------:R-:W0:Y:S04]  /*09d0*/  LDS R3, [R2] ;  /* 0x0000000002037984 */ /* 0x000e280000000800 */
[----:B------:R-:W-:Y:S04]  /*09e0*/  LDS R22, [R2+0x4] ;  /* 0x0000040002167984 */ /* 0x000fe80000000800 */
[----:B------:R-:W1:Y:S01]  /*09f0*/  LDS R21, [R21] ;  /* 0x0000000015157984 */ /* 0x000e620000000800 */
[----:B0-----:R-:W-:-:S04]  /*0a00*/  FFMA R3, R3, R5, R16 ;  /* 0x0000000503037223 */ /* 0x001fc80000000010 */
[----:B-1----:R-:W-:-:S07]  /*0a10*/  FFMA R16, R22, R21, R3 ;  /* 0x0000001516107223 */ /* 0x002fce0000000003 */
.L_x_5:
[----:B------:R-:W-:Y:S05]  /*0a20*/  @!P2 BRA `(.L_x_3) ;  /* 0x00000000001ca947 */ /* 0x000fea0003800000 */
[----:B0-----:R-:W-:Y:S01]  /*0a30*/  IMAD R18, R4, R17, R6 ;  /* 0x0000001104127224 */ /* 0x001fe200078e0206 */
[----:B------:R-:W-:-:S04]  /*0a40*/  IADD3 R2, PT, PT, R11, R4, RZ ;  /* 0x000000040b027210 */ /* 0x000fc80007ffe0ff */
[----:B------:R-:W-:Y:S02]  /*0a50*/  LEA R18, R18, R13, 0x2 ;  /* 0x0000000d12127211 */ /* 0x000fe400078e10ff */
[----:B------:R-:W-:-:S04]  /*0a60*/  LEA R2, R2, UR5, 0x2 ;  /* 0x0000000502027c11 */ /* 0x000fc8000f8e10ff */
[----:B------:R-:W-:Y:S04]  /*0a70*/  LDS R18, [R18] ;  /* 0x0000000012127984 */ /* 0x000fe80000000800 */
[----:B------:R-:W0:Y:S02]  /*0a80*/  LDS R3, [R2] ;  /* 0x0000000002037984 */ /* 0x000e240000000800 */
[----:B0-----:R-:W-:-:S07]  /*0a90*/  FFMA R16, R3, R18, R16 ;  /* 0x0000001203107223 */ /* 0x001fce0000000010 */
.L_x_3:
[----:B------:R-:W-:Y:S06]  /*0aa0*/  BAR.SYNC.DEFER_BLOCKING 0x0 ;  /* 0x0000000000007b1d */ /* 0x000fec0000010000 */
[----:B------:R-:W-:Y:S05]  /*0ab0*/  @!P0 BRA `(.L_x_6) ;  /* 0xfffffff800148947 */ /* 0x000fea000383ffff */
.L_x_0:
[----:B------:R-:W1:Y:S01]  /*0ac0*/  LDCU UR4, c[0x0][0x3a0] ;  /* 0x00007400ff0477ac */ /* 0x000e620008000800 */
[----:B------:R-:W2:Y:S01]  /*0ad0*/  LDCU UR5, c[0x0][0x398] ;  /* 0x00007300ff0577ac */ /* 0x000ea20008000800 */
[----:B-1----:R-:W-:-:S04]  /*0ae0*/  ISETP.GE.U32.AND P0, PT, R8, UR4, PT ;  /* 0x0000000408007c0c */ /* 0x002fc8000bf06070 */
[----:B--2---:R-:W-:-:S13]  /*0af0*/  ISETP.GE.U32.OR P0, PT, R7, UR5, P0 ;  /* 0x0000000507007c0c */ /* 0x004fda0008706470 */
[----:B------:R-:W-:Y:S05]  /*0b00*/  @P0 EXIT ;  /* 0x000000000000094d */ /* 0x000fea0003800000 */
[----:B------:R-:W1:Y:S01]  /*0b10*/  LDC.64 R2, c[0x0][0x380] ;  /* 0x0000e000ff027b82 */ /* 0x000e620000000a00 */
[----:B------:R-:W-:-:S04]  /*0b20*/  IMAD R7, R7, UR4, R8 ;  /* 0x0000000407077c24 */ /* 0x000fc8000f8e0208 */
[----:B-1----:R-:W-:-:S05]  /*0b30*/  IMAD.WIDE.U32 R2, R7, 0x4, R2 ;  /* 0x0000000407027825 */ /* 0x002fca00078e0002 */
[----:B------:R-:W-:Y:S01]  /*0b40*/  STG.E desc[UR6][R2.64], R16 ;  /* 0x0000001002007986 */ /* 0x000fe2000c101906 */
[----:B------:R-:W-:Y:S05]  /*0b50*/  EXIT ;  /* 0x000000000000794d */ /* 0x000fea0003800000 */
.L_x_7:
[----:B------:R-:W-:-:S00]  /*0b60*/  BRA `(.L_x_7) ;  /* 0xfffffffc00fc7947 */ /* 0x000fc0000383ffff */
[----:B------:R-:W-:-:S00]  /*0b70*/  NOP ;  /* 0x0000000000007918 */ /* 0x000fc00000000000 */
        /* <DEDUP_REMOVED lines=8> */
.L_x_13:


//--------------------- .text._Z17naive_cuda_matmulPfS_S_jjj --------------------------
	.section	.text._Z17naive_cuda_matmulPfS_S_jjj,"ax",@progbits
	.align	128
        .global         _Z17naive_cuda_matmulPfS_S_jjj
        .type           _Z17naive_cuda_matmulPfS_S_jjj,@function
        .size           _Z17naive_cuda_matmulPfS_S_jjj,(.L_x_14 - _Z17naive_cuda_matmulPfS_S_jjj)
        .other          _Z17naive_cuda_matmulPfS_S_jjj,@"STO_CUDA_ENTRY STV_DEFAULT"
_Z17naive_cuda_matmulPfS_S_jjj:
.text._Z17naive_cuda_matmulPfS_S_jjj:
[----:B------:R-:W-:Y:S01]  /*0000*/  LDC R1, c[0x0][0x37c] ;  /* 0x0000df00ff017b82 */ /* 0x000fe20000000800 */
[----:B------:R-:W0:Y:S07]  /*0010*/  S2R R7, SR_TID.X ;  /* 0x0000000000077919 */ /* 0x000e2e0000002100 */
[----:B------:R-:W1:Y:S01]  /*0020*/  S2UR UR4, SR_CTAID.X ;  /* 0x00000000000479c3 */ /* 0x000e620000002500 */
[----:B------:R-:W2:Y:S01]  /*0030*/  LDCU UR7, c[0x0][0x398] ;  /* 0x00007300ff0777ac */ /* 0x000ea20008000800 */
[----:B------:R-:W3:Y:S06]  /*0040*/  S2R R5, SR_TID.Y ;  /* 0x0000000000057919 */ /* 0x000eec0000002200 */
[----:B------:R-:W3:Y:S01]  /*0050*/  LDC R2, c[0x0][0x364] ;  /* 0x0000d900ff027b82 */ /* 0x000ee20000000800 */
[----:B------:R-:W1:Y:S07]  /*0060*/  LDCU UR5, c[0x0][0x360] ;  /* 0x00006c00ff0577ac */ /* 0x000e6e0008000800 */
[----:B------:R-:W3:Y:S08]  /*0070*/  S2UR UR6, SR_CTAID.Y ;  /* 0x00000000000679c3 */ /* 0x000ef00000002600 */
[----:B------:R-:W4:Y:S01]  /*0080*/  LDC R0, c[0x0][0x3a0] ;  /* 0x0000e800ff007b82 */ /* 0x000f220000000800 */
[----:B-1----:R-:W-:-:S06]  /*0090*/  UIMAD UR4, UR4, UR5, URZ ;  /* 0x00000005040472a4 */ /* 0x002fcc000f8e02ff */
[----:B0-----:R-:W-:Y:S01]  /*00a0*/  IADD3 R3, PT, PT, R7, UR4, RZ ;  /* 0x0000000407037c10 */ /* 0x001fe2000fffe0ff */
[----:B---3--:R-:W-:-:S03]  /*00b0*/  IMAD R2, R2, UR6, R5 ;  /* 0x0000000602027c24 */ /* 0x008fc6000f8e0205 */
[----:B----4-:R-:W-:-:S04]  /*00c0*/  ISETP.GE.U32.AND P0, PT, R3, R0, PT ;  /* 0x000000000300720c */ /* 0x010fc80003f06070 */
[----:B--2---:R-:W-:-:S13]  /*00d0*/  ISETP.GE.U32.OR P0, PT, R2, UR7, P0 ;  /* 0x0000000702007c0c */ /* 0x004fda0008706470 */
[----:B------:R-:W-:Y:S05]  /*00e0*/  @P0 EXIT ;  /* 0x000000000000094d */ /* 0x000fea0003800000 */
[----:B------:R-:W0:Y:S01]  /*00f0*/  LDC R5, c[0x0][0x39c] ;  /* 0x0000e700ff057b82 */ /* 0x000e220000000800 */
[----:B------:R-:W1:Y:S01]  /*0100*/  LDCU.64 UR6, c[0x0][0x358] ;  /* 0x00006b00ff0677ac */ /* 0x000e620008000a00 */
[----:B------:R-:W-:Y:S01]  /*0110*/  HFMA2 R12, -RZ, RZ, 0, 0 ;  /* 0x00000000ff0c7431 */ /* 0x000fe200000001ff */
[----:B0-----:R-:W-:-:S13]  /*0120*/  ISETP.NE.AND P0, PT, R5, RZ, PT ;  /* 0x000000ff0500720c */ /* 0x001fda0003f05270 */
[----:B-1----:R-:W-:Y:S05]  /*0130*/  @!P0 BRA `(.L_x_8) ;  /* 0x0000000800448947 */ /* 0x002fea0003800000 */
[C---:B------:R-:W-:Y:S02]  /*0140*/  ISETP.GE.U32.AND P1, PT, R5.reuse, 0x8, PT ;  /* 0x000000080500780c */ /* 0x040fe40003f26070 */
[----:B------:R-:W-:Y:S02]  /*0150*/  LOP3.LUT R4, R5, 0x7, RZ, 0xc0, !PT ;  /* 0x0000000705047812 */ /* 0x000fe400078ec0ff */
[----:B------:R-:W-:Y:S02]  /*0160*/  MOV R12, RZ ;  /* 0x000000ff000c7202 */ /* 0x000fe40000000f00 */
[----:B------:R-:W-:Y:S02]  /*0170*/  ISETP.NE.AND P0, PT, R4, RZ, PT ;  /* 0x000000ff0400720c */ /* 0x000fe40003f05270 */
[----:B------:R-:W-:-:S05]  /*0180*/  MOV R6, RZ ;  /* 0x000000ff00067202 */ /* 0x000fca0000000f00 */
[----:B------:R-:W-:Y:S06]  /*0190*/  @!P1 BRA `(.L_x_9) ;  /* 0x0000000400249947 */ /* 0x000fec0003800000 */
[----:B------:R-:W-:Y:S01]  /*01a0*/  LOP3.LUT R6, R5, 0xfffffff8, RZ, 0xc0, !PT ;  /* 0xfffffff805067812 */ /* 0x000fe200078ec0ff */
[C---:B------:R-:W-:Y:S01]  /*01b0*/  IMAD R11, R0.reuse, 0x3, R3 ;  /* 0x00000003000b7824 */ /* 0x040fe200078e0203 */
[C---:B------:R-:W-:Y:S01]  /*01c0*/  IADD3 R7, PT, PT, R0.reuse, UR4, R7 ;  /* 0x0000000400077c10 */ /* 0x040fe2000fffe007 */
[C-C-:B------:R-:W-:Y:S01]  /*01d0*/  IMAD R15, R0.reuse, 0x5, R3.reuse ;  /* 0x00000005000f7824 */ /* 0x140fe200078e0203 */
[CC--:B------:R-:W-:Y:S01]  /*01e0*/  LEA R9, R0.reuse, R3.reuse, 0x1 ;  /* 0x0000000300097211 */ /* 0x0c0fe200078e08ff */
[C-C-:B------:R-:W-:Y:S01]  /*01f0*/  IMAD R25, R0.reuse, 0x6, R3.reuse ;  /* 0x0000000600197824 */ /* 0x140fe200078e0203 */
[C---:B------:R-:W-:Y:S01]  /*0200*/  LEA R13, R0.reuse, R3, 0x2 ;  /* 0x00000003000d7211 */ /* 0x040fe200078e10ff */
[----:B------:R-:W-:Y:S01]  /*0210*/  IMAD R27, R0, 0x7, R3 ;  /* 0x00000007001b7824 */ /* 0x000fe200078e0203 */
[----:B------:R-:W-:Y:S01]  /*0220*/  MOV R12, RZ ;  /* 0x000000ff000c7202 */ /* 0x000fe20000000f00 */
[----:B------:R-:W-:Y:S01]  /*0230*/  IMAD R8, R2, R5, 0x3 ;  /* 0x0000000302087424 */ /* 0x000fe200078e0205 */
[----:B------:R-:W-:-:S02]  /*0240*/  MOV R29, R3 ;  /* 0x00000003001d7202 */ /* 0x000fc40000000f00 */
[----:B------:R-:W-:-:S07]  /*0250*/  IADD3 R10, PT, PT, -R6, RZ, RZ ;  /* 0x000000ff060a7210 */ /* 0x000fce0007ffe1ff */
.L_x_10:
[----:B------:R-:W0:Y:S01]  /*0260*/  LDC.64 R20, c[0x0][0x388] ;  /* 0x0000e200ff147b82 */ /* 0x000e220000000a00 */
[----:B------:R-:W-:-:S07]  /*0270*/  IADD3 R23, PT, PT, R8, -0x3, RZ ;  /* 0xfffffffd08177810 */ /* 0x000fce0007ffe0ff */
[----:B------:R-:W1:Y:S01]  /*0280*/  LDC.64 R16, c[0x0][0x390] ;  /* 0x0000e400ff107b82 */ /* 0x000e620000000a00 */
[----:B0-----:R-:W-:-:S06]  /*0290*/  IMAD.WIDE.U32 R22, R23, 0x4, R20 ;  /* 0x0000000417167825 */ /* 0x001fcc00078e0014 */
[----:B------:R-:W2:Y:S01]  /*02a0*/  LDG.E R23, desc[UR6][R22.64] ;  /* 0x0000000616177981 */ /* 0x000ea2000c1e1900 */
[----:B-1----:R-:W-:-:S06]  /*02b0*/  IMAD.WIDE.U32 R18, R29, 0x4, R16 ;  /* 0x000000041d127825 */ /* 0x002fcc00078e0010 */
[----:B------:R-:W2:Y:S01]  /*02c0*/  LDG.E R18, desc[UR6][R18.64] ;  /* 0x0000000612127981 */ /* 0x000ea2000c1e1900 */
[C---:B------:R-:W-:Y:S02]  /*02d0*/  IADD3 R14, PT, PT, R8.reuse, -0x2, RZ ;  /* 0xfffffffe080e7810 */ /* 0x040fe40007ffe0ff */
[----:B------:R-:W-:Y:S01]  /*02e0*/  IADD3 R24, PT, PT, R8, -0x1, RZ ;  /* 0xffffffff08187810 */ /* 0x000fe20007ffe0ff */
[----:B--2---:R-:W-:Y:S02]  /*02f0*/  FFMA R12, R23, R18, R12 ;  /* 0x00000012170c7223 */ /* 0x004fe4000000000c */
[----:B------:R-:W-:-:S04]  /*0300*/  IMAD.WIDE.U32 R18, R14, 0x4, R20 ;  /* 0x000000040e127825 */ /* 0x000fc800078e0014 */
[----:B------:R-:W-:Y:S01]  /*0310*/  IMAD.WIDE.U32 R22, R7, 0x4, R16 ;  /* 0x0000000407167825 */ /* 0x000fe200078e0010 */
[----:B------:R0:W2:Y:S04]  /*0320*/  LDG.E R14, desc[UR6][R18.64] ;  /* 0x00000006120e7981 */ /* 0x0000a8000c1e1900 */
[----:B------:R1:W2:Y:S01]  /*0330*/  LDG.E R26, desc[UR6][R22.64] ;  /* 0x00000006161a7981 */ /* 0x0002a2000c1e1900 */
[----:B0-----:R-:W-:-:S04]  /*0340*/  IMAD.WIDE.U32 R18, R24, 0x4, R20 ;  /* 0x0000000418127825 */ /* 0x001fc800078e0014 */
[----:B-1----:R-:W-:Y:S01]  /*0350*/  IMAD.WIDE.U32 R22, R9, 0x4, R16 ;  /* 0x0000000409167825 */ /* 0x002fe200078e0010 */
[----:B------:R0:W3:Y:S04]  /*0360*/  LDG.E R24, desc[UR6][R18.64] ;  /* 0x0000000612187981 */ /* 0x0000e8000c1e1900 */
[----:B------:R1:W3:Y:S01]  /*0370*/  LDG.E R28, desc[UR6][R22.64] ;  /* 0x00000006161c7981 */ /* 0x0002e2000c1e1900 */
[----:B0-----:R-:W-:-:S04]  /*0380*/  IMAD.WIDE.U32 R18, R8, 0x4, R20 ;  /* 0x0000000408127825 */ /* 0x001fc800078e0014 */
[----:B-1----:R-:W-:-:S04]  /*0390*/  IMAD.WIDE.U32 R22, R11, 0x4, R16 ;  /* 0x000000040b167825 */ /* 0x002fc800078e0010 */
[----:B--2---:R-:W-:Y:S02]  /*03a0*/  FFMA R12, R14, R26, R12 ;  /* 0x0000001a0e0c7223 */ /* 0x004fe4000000000c */
[----:B------:R-:W2:Y:S04]  /*03b0*/  LDG.E R14, desc[UR6][R18.64] ;  /* 0x00000006120e7981 */ /* 0x000ea8000c1e1900 */
[----:B------:R0:W2:Y:S01]  /*03c0*/  LDG.E R26, desc[UR6][R22.64] ;  /* 0x00000006161a7981 */ /* 0x0000a2000c1e1900 */
[----:B---3--:R-:W-:Y:S01]  /*03d0*/  FFMA R12, R24, R28, R12 ;  /* 0x0000001c180c7223 */ /* 0x008fe2000000000c */
[----:B------:R-:W-:Y:S01]  /*03e0*/  IADD3 R24, PT, PT, R8, 0x1, RZ ;  /* 0x0000000108187810 */ /* 0x000fe20007ffe0ff */
[----:B0-----:R-:W-:-:S04]  /*03f0*/  IMAD.WIDE.U32 R22, R13, 0x4, R16 ;  /* 0x000000040d167825 */ /* 0x001fc800078e0010 */
[----:B------:R-:W-:Y:S01]  /*0400*/  IMAD.WIDE.U32 R18, R24, 0x4, R20 ;  /* 0x0000000418127825 */ /* 0x000fe200078e0014 */
[----:B------:R-:W3:Y:S04]  /*0410*/  LDG.E R28, desc[UR6][R22.64] ;  /* 0x00000006161c7981 */ /* 0x000ee8000c1e1900 */
[----:B------:R0:W3:Y:S01]  /*0420*/  LDG.E R24, desc[UR6][R18.64] ;  /* 0x0000000612187981 */ /* 0x0000e2000c1e1900 */
[----:B--2---:R-:W-:Y:S01]  /*0430*/  FFMA R12, R14, R26, R12 ;  /* 0x0000001a0e0c7223 */ /* 0x004fe2000000000c */
[C---:B------:R-:W-:Y:S02]  /*0440*/  IADD3 R26, PT, PT, R8.reuse, 0x3, RZ ;  /* 0x00000003081a7810 */ /* 0x040fe40007ffe0ff */
[----:B------:R-:W-:-:S03]  /*0450*/  IADD3 R14, PT, PT, R8, 0x2, RZ ;  /* 0x00000002080e7810 */ /* 0x000fc60007ffe0ff */
[----:B0-----:R-:W-:Y:S01]  /*0460*/  IMAD.WIDE.U32 R18, R26, 0x4, R20 ;  /* 0x000000041a127825 */ /* 0x001fe200078e0014 */
[----:B------:R-:W-:-:S03]  /*0470*/  IADD3 R26, PT, PT, R8, 0x4, RZ ;  /* 0x00000004081a7810 */ /* 0x000fc60007ffe0ff */
[--C-:B------:R-:W-:Y:S02]  /*0480*/  IMAD.WIDE.U32 R22, R14, 0x4, R20.reuse ;  /* 0x000000040e167825 */ /* 0x100fe400078e0014 */
[----:B------:R0:W2:Y:S02]  /*0490*/  LDG.E R14, desc[UR6][R18.64] ;  /* 0x00000006120e7981 */ /* 0x0000a4000c1e1900 */
[----:B------:R-:W-:-:S04]  /*04a0*/  IMAD.WIDE.U32 R20, R26, 0x4, R20 ;  /* 0x000000041a147825 */ /* 0x000fc800078e0014 */
[----:B---3--:R-:W-:Y:S02]  /*04b0*/  FFMA R12, R24, R28, R12 ;  /* 0x0000001c180c7223 */ /* 0x008fe4000000000c */
[----:B------:R-:W3:Y:S01]  /*04c0*/  LDG.E R21, desc[UR6][R20.64] ;  /* 0x0000000614157981 */ /* 0x000ee2000c1e1900 */
[----:B0-----:R-:W-:-:S03]  /*04d0*/  IMAD.WIDE.U32 R18, R15, 0x4, R16 ;  /* 0x000000040f127825 */ /* 0x001fc600078e0010 */
[----:B------:R0:W4:Y:S04]  /*04e0*/  LDG.E R24, desc[UR6][R22.64] ;  /* 0x0000000616187981 */ /* 0x000128000c1e1900 */
[----:B------:R-:W4:Y:S01]  /*04f0*/  LDG.E R26, desc[UR6][R18.64] ;  /* 0x00000006121a7981 */ /* 0x000f22000c1e1900 */
[----:B0-----:R-:W-:-:S04]  /*0500*/  IMAD.WIDE.U32 R22, R25, 0x4, R16 ;  /* 0x0000000419167825 */ /* 0x001fc800078e0010 */
[----:B------:R-:W-:Y:S01]  /*0510*/  IMAD.WIDE.U32 R16, R27, 0x4, R16 ;  /* 0x000000041b107825 */ /* 0x000fe200078e0010 */
[----:B------:R-:W2:Y:S05]  /*0520*/  LDG.E R28, desc[UR6][R22.64] ;  /* 0x00000006161c7981 */ /* 0x000eaa000c1e1900 */
[----:B------:R-:W3:Y:S01]  /*0530*/  LDG.E R16, desc[UR6][R16.64] ;  /* 0x0000000610107981 */ /* 0x000ee2000c1e1900 */
[----:B------:R-:W-:-:S04]  /*0540*/  IADD3 R10, PT, PT, R10, 0x8, RZ ;  /* 0x000000080a0a7810 */ /* 0x000fc80007ffe0ff */
[----:B------:R-:W-:Y:S02]  /*0550*/  ISETP.NE.AND P1, PT, R10, RZ, PT ;  /* 0x000000ff0a00720c */ /* 0x000fe40003f25270 */
[----:B------:R-:W-:Y:S02]  /*0560*/  IADD3 R8, PT, PT, R8, 0x8, RZ ;  /* 0x0000000808087810 */ /* 0x000fe40007ffe0ff */
[C---:B------:R-:W-:Y:S02]  /*0570*/  LEA R7, R0.reuse, R7, 0x3 ;  /* 0x0000000700077211 */ /* 0x040fe400078e18ff */
[C---:B------:R-:W-:Y:S02]  /*0580*/  LEA R9, R0.reuse, R9, 0x3 ;  /* 0x0000000900097211 */ /* 0x040fe400078e18ff */
[C---:B------:R-:W-:Y:S02]  /*0590*/  LEA R11, R0.reuse, R11, 0x3 ;  /* 0x0000000b000b7211 */ /* 0x040fe400078e18ff */
[----:B------:R-:W-:-:S02]  /*05a0*/  LEA R13, R0, R13, 0x3 ;  /* 0x0000000d000d7211 */ /* 0x000fc400078e18ff */
[C---:B------:R-:W-:Y:S02]  /*05b0*/  LEA R15, R0.reuse, R15, 0x3 ;  /* 0x0000000f000f7211 */ /* 0x040fe400078e18ff */
[C---:B------:R-:W-:Y:S02]  /*05c0*/  LEA R25, R0.reuse, R25, 0x3 ;  /* 0x0000001900197211 */ /* 0x040fe400078e18ff */
[C---:B------:R-:W-:Y:S02]  /*05d0*/  LEA R27, R0.reuse, R27, 0x3 ;  /* 0x0000001b001b7211 */ /* 0x040fe400078e18ff */
[----:B------:R-:W-:Y:S01]  /*05e0*/  LEA R29, R0, R29, 0x3 ;  /* 0x0000001d001d7211 */ /* 0x000fe200078e18ff */
[----:B----4-:R-:W-:-:S04]  /*05f0*/  FFMA R12, R24, R26, R12 ;  /* 0x0000001a180c7223 */ /* 0x010fc8000000000c */
[----:B--2---:R-:W-:-:S04]  /*0600*/  FFMA R12, R14, R28, R12 ;  /* 0x0000001c0e0c7223 */ /* 0x004fc8000000000c */
[----:B---3--:R-:W-:Y:S01]  /*0610*/  FFMA R12, R21, R16, R12 ;  /* 0x00000010150c7223 */ /* 0x008fe2000000000c */
[----:B------:R-:W-:Y:S06]  /*0620*/  @P1 BRA `(.L_x_10) ;  /* 0xfffffffc000c1947 */ /* 0x000fec000383ffff */
.L_x_9:
[----:B------:R-:W-:Y:S05]  /*0630*/  @!P0 BRA `(.L_x_8) ;  /* 0x0000000400048947 */ /* 0x000fea0003800000 */
[----:B------:R-:W-:Y:S02]  /*0640*/  ISETP.GE.U32.AND P0, PT, R4, 0x4, PT ;  /* 0x000000040400780c */ /* 0x000fe40003f06070 */
[----:B------:R-:W-:-:S04]  /*0650*/  LOP3.LUT R13, R5, 0x3, RZ, 0xc0, !PT ;  /* 0x00000003050d7812 */ /* 0x000fc800078ec0ff */
[----:B------:R-:W-:-:S07]  /*0660*/  ISETP.NE.AND P1, PT, R13, RZ, PT ;  /* 0x000000ff0d00720c */ /* 0x000fce0003f25270 */
[----:B------:R-:W-:Y:S06]  /*0670*/  @!P0 BRA `(.L_x_11) ;  /* 0x00000000007c8947 */ /* 0x000fec0003800000 */
[----:B------:R-:W0:Y:S01]  /*0680*/  LDC.64 R8, c[0x0][0x390] ;  /* 0x0000e400ff087b82 */ /* 0x000e220000000a00 */
[----:B------:R-:W-:Y:S02]  /*0690*/  IMAD R15, R2, R5, R6 ;  /* 0x00000005020f7224 */ /* 0x000fe400078e0206 */
[----:B------:R-:W-:-:S03]  /*06a0*/  IMAD R17, R6, R0, R3 ;  /* 0x0000000006117224 */ /* 0x000fc600078e0203 */
[C---:B------:R-:W-:Y:S02]  /*06b0*/  IADD3 R23, PT, PT, R15.reuse, 0x1, RZ ;  /* 0x000000010f177810 */ /* 0x040fe40007ffe0ff */
[----:B------:R-:W1:Y:S01]  /*06c0*/  LDC.64 R10, c[0x0][0x388] ;  /* 0x0000e200ff0a7b82 */ /* 0x000e620000000a00 */
[C---:B------:R-:W-:Y:S02]  /*06d0*/  IADD3 R27, PT, PT, R15.reuse, 0x2, RZ ;  /* 0x000000020f1b7810 */ /* 0x040fe40007ffe0ff */
[----:B------:R-:W-:Y:S01]  /*06e0*/  IADD3 R4, PT, PT, R15, 0x3, RZ ;  /* 0x000000030f047810 */ /* 0x000fe20007ffe0ff */
[C---:B0-----:R-:W-:Y:S01]  /*06f0*/  IMAD.WIDE.U32 R20, R17.reuse, 0x4, R8 ;  /* 0x0000000411147825 */ /* 0x041fe200078e0008 */
[----:B------:R-:W-:-:S04]  /*0700*/  IADD3 R17, PT, PT, R17, R0, RZ ;  /* 0x0000000011117210 */ /* 0x000fc80007ffe0ff */
[-C--:B------:R-:W-:Y:S01]  /*0710*/  IADD3 R29, PT, PT, R17, R0.reuse, RZ ;  /* 0x00000000111d7210 */ /* 0x080fe20007ffe0ff */
[--C-:B-1----:R-:W-:Y:S01]  /*0720*/  IMAD.WIDE.U32 R24, R15, 0x4, R10.reuse ;  /* 0x000000040f187825 */ /* 0x102fe200078e000a */
[----:B------:R-:W2:Y:S03]  /*0730*/  LDG.E R20, desc[UR6][R20.64] ;  /* 0x0000000614147981 */ /* 0x000ea6000c1e1900 */
[----:B------:R-:W-:Y:S01]  /*0740*/  IMAD.WIDE.U32 R22, R23, 0x4, R10 ;  /* 0x0000000417167825 */ /* 0x000fe200078e000a */
[----:B------:R-:W2:Y:S03]  /*0750*/  LDG.E R7, desc[UR6][R24.64] ;  /* 0x0000000618077981 */ /* 0x000ea6000c1e1900 */
[----:B------:R-:W-:Y:S02]  /*0760*/  IMAD.WIDE.U32 R18, R17, 0x4, R8 ;  /* 0x0000000411127825 */ /* 0x000fe400078e0008 */
[----:B------:R-:W3:Y:S02]  /*0770*/  LDG.E R22, desc[UR6][R22.64] ;  /* 0x0000000616167981 */ /* 0x000ee4000c1e1900 */
[----:B------:R-:W-:Y:S01]  /*0780*/  IMAD.WIDE.U32 R14, R27, 0x4, R10 ;  /* 0x000000041b0e7825 */ /* 0x000fe200078e000a */
[C---:B------:R-:W-:Y:S01]  /*0790*/  IADD3 R27, PT, PT, R29.reuse, R0, RZ ;  /* 0x000000001d1b7210 */ /* 0x040fe20007ffe0ff */
[----:B------:R-:W3:Y:S02]  /*07a0*/  LDG.E R19, desc[UR6][R18.64] ;  /* 0x0000000612137981 */ /* 0x000ee4000c1e1900 */
[----:B------:R-:W-:-:S02]  /*07b0*/  IMAD.WIDE.U32 R16, R29, 0x4, R8 ;  /* 0x000000041d107825 */ /* 0x000fc400078e0008 */
[----:B------:R-:W4:Y:S02]  /*07c0*/  LDG.E R14, desc[UR6][R14.64] ;  /* 0x000000060e0e7981 */ /* 0x000f24000c1e1900 */
[----:B------:R-:W-:Y:S02]  /*07d0*/  IMAD.WIDE.U32 R10, R4, 0x4, R10 ;  /* 0x00000004040a7825 */ /* 0x000fe400078e000a */
[----:B------:R-:W4:Y:S02]  /*07e0*/  LDG.E R16, desc[UR6][R16.64] ;  /* 0x0000000610107981 */ /* 0x000f24000c1e1900 */
[----:B------:R-:W-:Y:S02]  /*07f0*/  IMAD.WIDE.U32 R8, R27, 0x4, R8 ;  /* 0x000000041b087825 */ /* 0x000fe400078e0008 */
[----:B------:R-:W5:Y:S04]  /*0800*/  LDG.E R10, desc[UR6][R10.64] ;  /* 0x000000060a0a7981 */ /* 0x000f68000c1e1900 */
[----:B------:R-:W5:Y:S01]  /*0810*/  LDG.E R8, desc[UR6][R8.64] ;  /* 0x0000000608087981 */ /* 0x000f62000c1e1900 */
[----:B------:R-:W-:Y:S01]  /*0820*/  IADD3 R6, PT, PT, R6, 0x4, RZ ;  /* 0x0000000406067810 */ /* 0x000fe20007ffe0ff */
[----:B--2---:R-:W-:-:S04]  /*0830*/  FFMA R7, R7, R20, R12 ;  /* 0x0000001407077223 */ /* 0x004fc8000000000c */
[----:B---3--:R-:W-:-:S04]  /*0840*/  FFMA R7, R22, R19, R7 ;  /* 0x0000001316077223 */ /* 0x008fc80000000007 */
[----:B----4-:R-:W-:-:S04]  /*0850*/  FFMA R7, R14, R16, R7 ;  /* 0x000000100e077223 */ /* 0x010fc80000000007 */
[----:B-----5:R-:W-:-:S07]  /*0860*/  FFMA R12, R10, R8, R7 ;  /* 0x000000080a0c7223 */ /* 0x020fce0000000007 */
.L_x_11:
[----:B------:R-:W-:Y:S05]  /*0870*/  @!P1 BRA `(.L_x_8) ;  /* 0x0000000000749947 */ /* 0x000fea0003800000 */
[----:B------:R-:W-:Y:S02]  /*0880*/  ISETP.NE.AND P0, PT, R13, 0x1, PT ;  /* 0x000000010d00780c */ /* 0x000fe40003f05270 */
[----:B------:R-:W-:-:S04]  /*0890*/  LOP3.LUT R4, R5, 0x1, RZ, 0xc0, !PT ;  /* 0x0000000105047812 */ /* 0x000fc800078ec0ff */
[----:B------:R-:W-:-:S07]  /*08a0*/  ISETP.NE.U32.AND P1, PT, R4, 0x1, PT ;  /* 0x000000010400780c */ /* 0x000fce0003f25070 */
[----:B------:R-:W0:Y:S01]  /*08b0*/  @P0 LDC.64 R14, c[0x0][0x390] ;  /* 0x0000e400ff0e0b82 */ /* 0x000e220000000a00 */
[----:B------:R-:W-:Y:S02]  /*08c0*/  @P0 IMAD R7, R2, R5, R6 ;  /* 0x0000000502070224 */ /* 0x000fe400078e0206 */
[CC--:B------:R-:W-:Y:S01]  /*08d0*/  @P0 IMAD R17, R6.reuse, R0.reuse, R3 ;  /* 0x0000000006110224 */ /* 0x0c0fe200078e0203 */
[----:B------:R-:W-:Y:S02]  /*08e0*/  @P0 IADD3 R6, PT, PT, R6, 0x2, RZ ;  /* 0x0000000206060810 */ /* 0x000fe40007ffe0ff */
[----:B------:R-:W-:Y:S02]  /*08f0*/  @P0 IADD3 R13, PT, PT, R7, 0x1, RZ ;  /* 0x00000001070d0810 */ /* 0x000fe40007ffe0ff */
[----:B------:R-:W1:Y:S01]  /*0900*/  @P0 LDC.64 R18, c[0x0][0x388] ;  /* 0x0000e200ff120b82 */ /* 0x000e620000000a00 */
[----:B------:R-:W-:-:S07]  /*0910*/  @P0 IADD3 R23, PT, PT, R17, R0, RZ ;  /* 0x0000000011170210 */ /* 0x000fce0007ffe0ff */
[----:B------:R-:W2:Y:S08]  /*0920*/  @!P1 LDC.64 R8, c[0x0][0x388] ;  /* 0x0000e200ff089b82 */ /* 0x000eb00000000a00 */
[----:B------:R-:W3:Y:S01]  /*0930*/  @!P1 LDC.64 R10, c[0x0][0x390] ;  /* 0x0000e400ff0a9b82 */ /* 0x000ee20000000a00 */
[----:B0-----:R-:W-:-:S04]  /*0940*/  @P0 IMAD.WIDE.U32 R16, R17, 0x4, R14 ;  /* 0x0000000411100825 */ /* 0x001fc800078e000e */
[----:B------:R-:W-:Y:S02]  /*0950*/  @P0 IMAD.WIDE.U32 R14, R23, 0x4, R14 ;  /* 0x00000004170e0825 */ /* 0x000fe400078e000e */
[----:B------:R-:W4:Y:S02]  /*0960*/  @P0 LDG.E R16, desc[UR6][R16.64] ;  /* 0x0000000610100981 */ /* 0x000f24000c1e1900 */
[--C-:B-1----:R-:W-:Y:S02]  /*0970*/  @P0 IMAD.WIDE.U32 R20, R7, 0x4, R18.reuse ;  /* 0x0000000407140825 */ /* 0x102fe400078e0012 */
[----:B------:R-:W5:Y:S02]  /*0980*/  @P0 LDG.E R14, desc[UR6][R14.64] ;  /* 0x000000060e0e0981 */ /* 0x000f64000c1e1900 */
[----:B------:R-:W-:Y:S02]  /*0990*/  @P0 IMAD.WIDE.U32 R18, R13, 0x4, R18 ;  /* 0x000000040d120825 */ /* 0x000fe400078e0012 */
[----:B------:R-:W4:Y:S02]  /*09a0*/  @P0 LDG.E R7, desc[UR6][R20.64] ;  /* 0x0000000614070981 */ /* 0x000f24000c1e1900 */
[----:B------:R-:W-:-:S02]  /*09b0*/  @!P1 IMAD R5, R2, R5, R6 ;  /* 0x0000000502059224 */ /* 0x000fc400078e0206 */
[----:B------:R-:W-:Y:S01]  /*09c0*/  @!P1 IMAD R13, R6, R0, R3 ;  /* 0x00000000060d9224 */ /* 0x000fe200078e0203 */
[----:B------:R-:W5:Y:S01]  /*09d0*/  @P0 LDG.E R18, desc[UR6][R18.64] ;  /* 0x0000000612120981 */ /* 0x000f62000c1e1900 */
[----:B--2---:R-:W-:-:S04]  /*09e0*/  @!P1 IMAD.WIDE.U32 R8, R5, 0x4, R8 ;  /* 0x0000000405089825 */ /* 0x004fc800078e0008 */
[----:B---3--:R-:W-:Y:S02]  /*09f0*/  @!P1 IMAD.WIDE.U32 R10, R13, 0x4, R10 ;  /* 0x000000040d0a9825 */ /* 0x008fe400078e000a */
[----:B------:R-:W2:Y:S04]  /*0a00*/  @!P1 LDG.E R9, desc[UR6][R8.64] ;  /* 0x0000000608099981 */ /* 0x000ea8000c1e1900 */
[----:B------:R-:W2:Y:S01]  /*0a10*/  @!P1 LDG.E R10, desc[UR6][R10.64] ;  /* 0x000000060a0a9981 */ /* 0x000ea2000c1e1900 */
[----:B----4-:R-:W-:-:S04]  /*0a20*/  @P0 FFMA R7, R7, R16, R12 ;  /* 0x0000001007070223 */ /* 0x010fc8000000000c */
[----:B-----5:R-:W-:-:S04]  /*0a30*/  @P0 FFMA R12, R18, R14, R7 ;  /* 0x0000000e120c0223 */ /* 0x020fc80000000007 */
[----:B--2---:R-:W-:-:S07]  /*0a40*/  @!P1 FFMA R12, R9, R10, R12 ;  /* 0x0000000a090c9223 */ /* 0x004fce000000000c */
.L_x_8:
[----:B------:R-:W0:Y:S01]  /*0a50*/  LDC.64 R4, c[0x0][0x380] ;  /* 0x0000e000ff047b82 */ /* 0x000e220000000a00 */
[----:B------:R-:W-:-:S04]  /*0a60*/  IMAD R3, R2, R0, R3 ;  /* 0x0000000002037224 */ /* 0x000fc800078e0203 */
[----:B0-----:R-:W-:-:S05]  /*0a70*/  IMAD.WIDE.U32 R2, R3, 0x4, R4 ;  /* 0x0000000403027825 */ /* 0x001fca00078e0004 */
[----:B------:R-:W-:Y:S01]  /*0a80*/  STG.E desc[UR6][R2.64], R12 ;  /* 0x0000000c02007986 */ /* 0x000fe2000c101906 */
[----:B------:R-:W-:Y:S05]  /*0a90*/  EXIT ;  /* 0x000000000000794d */ /* 0x000fea0003800000 */
.L_x_12:
        /* <DEDUP_REMOVED lines=14> */
.L_x_14:


//--------------------- .nv.shared._Z17tiled_cuda_matmulPfS_S_jjjj --------------------------
	.section	.nv.shared._Z17tiled_cuda_matmulPfS_S_jjjj,"aw",@nobits
	.sectionflags	@""
	.align	16
	.zero		1024


//--------------------- .nv.shared.reserved.0     --------------------------
	.section	.nv.shared.reserved.0,"aw",@nobits
	.weak		__nv_reservedSMEM_offset_0_alias
	.size		__nv_reservedSMEM_offset_0_alias, 0, 64
	.other		__nv_reservedSMEM_offset_0_alias,@"STO_CUDA_RESERVED_SHARED STV_DEFAULT"
__nv_reservedSMEM_offset_0_alias:
	.zero		0
	.zero		64


//--------------------- .nv.shared._Z17naive_cuda_matmulPfS_S_jjj --------------------------
	.section	.nv.shared._Z17naive_cuda_matmulPfS_S_jjj,"aw",@nobits
	.sectionflags	@""
	.align	16
	.zero		1024


//--------------------- .nv.constant0._Z17tiled_cuda_matmulPfS_S_jjjj --------------------------
	.section	.nv.constant0._Z17tiled_cuda_matmulPfS_S_jjjj,"a",@progbits
	.sectionflags	@""
	.align	4
.nv.constant0._Z17tiled_cuda_matmulPfS_S_jjjj:
	.zero		936


//--------------------- .nv.constant0._Z17naive_cuda_matmulPfS_S_jjj --------------------------
	.section	.nv.constant0._Z17naive_cuda_matmulPfS_S_jjj,"a",@progbits
	.sectionflags	@""
	.align	4
.nv.constant0._Z17naive_cuda_matmulPfS_S_jjj:
	.zero		932


//--------------------- SYMBOLS --------------------------

	.type		.nv.reservedSmem.offset0,@object
	.size		.nv.reservedSmem.offset0,0x4
	.type		.nv.reservedSmem.cap,@object
	.size		.nv.reservedSmem.cap,0x4
